//
// Generated by NVIDIA NVVM Compiler
//
// Compiler Build ID: CL-36424714
// Cuda compilation tools, release 13.0, V13.0.88
// Based on NVVM 20.0.0
//

.version 9.0
.target sm_100
.address_size 64

	// .globl	_Z15bitonicSortStepPiiii
// _ZZ16bitonicMergeStepPiS_iiiiiE7shArray has been demoted
// _ZZ15bitonicSortStepPiiiiE7shArray has been demoted
.global .align 1 .b8 _ZN34_INTERNAL_f0fadf50_4_k_cu_2ad63e694cuda3std3__45__cpo5beginE[1];
.global .align 1 .b8 _ZN34_INTERNAL_f0fadf50_4_k_cu_2ad63e694cuda3std3__45__cpo3endE[1];
.global .align 1 .b8 _ZN34_INTERNAL_f0fadf50_4_k_cu_2ad63e694cuda3std3__45__cpo6cbeginE[1];
.global .align 1 .b8 _ZN34_INTERNAL_f0fadf50_4_k_cu_2ad63e694cuda3std3__45__cpo4cendE[1];
.global .align 1 .b8 _ZN34_INTERNAL_f0fadf50_4_k_cu_2ad63e694cuda3std3__45__cpo6rbeginE[1];
.global .align 1 .b8 _ZN34_INTERNAL_f0fadf50_4_k_cu_2ad63e694cuda3std3__45__cpo4rendE[1];
.global .align 1 .b8 _ZN34_INTERNAL_f0fadf50_4_k_cu_2ad63e694cuda3std3__45__cpo7crbeginE[1];
.global .align 1 .b8 _ZN34_INTERNAL_f0fadf50_4_k_cu_2ad63e694cuda3std3__45__cpo5crendE[1];
.global .align 1 .b8 _ZN34_INTERNAL_f0fadf50_4_k_cu_2ad63e694cuda3std3__436_GLOBAL__N__f0fadf50_4_k_cu_2ad63e696ignoreE[1];
.global .align 1 .b8 _ZN34_INTERNAL_f0fadf50_4_k_cu_2ad63e694cuda3std3__419piecewise_constructE[1];
.global .align 1 .b8 _ZN34_INTERNAL_f0fadf50_4_k_cu_2ad63e694cuda3std3__48in_placeE[1];
.global .align 1 .b8 _ZN34_INTERNAL_f0fadf50_4_k_cu_2ad63e694cuda3std3__420unreachable_sentinelE[1];
.global .align 1 .b8 _ZN34_INTERNAL_f0fadf50_4_k_cu_2ad63e694cuda3std3__47nulloptE[1];
.global .align 1 .b8 _ZN34_INTERNAL_f0fadf50_4_k_cu_2ad63e694cuda3std3__48unexpectE[1];
.global .align 1 .b8 _ZN34_INTERNAL_f0fadf50_4_k_cu_2ad63e694cuda3std6ranges3__45__cpo4swapE[1];
.global .align 1 .b8 _ZN34_INTERNAL_f0fadf50_4_k_cu_2ad63e694cuda3std6ranges3__45__cpo9iter_moveE[1];
.global .align 1 .b8 _ZN34_INTERNAL_f0fadf50_4_k_cu_2ad63e694cuda3std6ranges3__45__cpo5beginE[1];
.global .align 1 .b8 _ZN34_INTERNAL_f0fadf50_4_k_cu_2ad63e694cuda3std6ranges3__45__cpo3endE[1];
.global .align 1 .b8 _ZN34_INTERNAL_f0fadf50_4_k_cu_2ad63e694cuda3std6ranges3__45__cpo6cbeginE[1];
.global .align 1 .b8 _ZN34_INTERNAL_f0fadf50_4_k_cu_2ad63e694cuda3std6ranges3__45__cpo4cendE[1];
.global .align 1 .b8 _ZN34_INTERNAL_f0fadf50_4_k_cu_2ad63e694cuda3std6ranges3__45__cpo7advanceE[1];
.global .align 1 .b8 _ZN34_INTERNAL_f0fadf50_4_k_cu_2ad63e694cuda3std6ranges3__45__cpo9iter_swapE[1];
.global .align 1 .b8 _ZN34_INTERNAL_f0fadf50_4_k_cu_2ad63e694cuda3std6ranges3__45__cpo4nextE[1];
.global .align 1 .b8 _ZN34_INTERNAL_f0fadf50_4_k_cu_2ad63e694cuda3std6ranges3__45__cpo4prevE[1];
.global .align 1 .b8 _ZN34_INTERNAL_f0fadf50_4_k_cu_2ad63e694cuda3std6ranges3__45__cpo4dataE[1];
.global .align 1 .b8 _ZN34_INTERNAL_f0fadf50_4_k_cu_2ad63e694cuda3std6ranges3__45__cpo5cdataE[1];
.global .align 1 .b8 _ZN34_INTERNAL_f0fadf50_4_k_cu_2ad63e694cuda3std6ranges3__45__cpo4sizeE[1];
.global .align 1 .b8 _ZN34_INTERNAL_f0fadf50_4_k_cu_2ad63e694cuda3std6ranges3__45__cpo5ssizeE[1];
.global .align 1 .b8 _ZN34_INTERNAL_f0fadf50_4_k_cu_2ad63e694cuda3std6ranges3__45__cpo8distanceE[1];
.global .align 1 .b8 _ZN34_INTERNAL_f0fadf50_4_k_cu_2ad63e696thrust24THRUST_300001_SM_1000_NS8cuda_cub3parE[1];
.global .align 1 .b8 _ZN34_INTERNAL_f0fadf50_4_k_cu_2ad63e696thrust24THRUST_300001_SM_1000_NS8cuda_cub10par_nosyncE[1];
.global .align 1 .b8 _ZN34_INTERNAL_f0fadf50_4_k_cu_2ad63e696thrust24THRUST_300001_SM_1000_NS6system6detail10sequential3seqE[1];
.global .align 1 .b8 _ZN34_INTERNAL_f0fadf50_4_k_cu_2ad63e696thrust24THRUST_300001_SM_1000_NS6system3cpp3parE[1];
.global .align 1 .b8 _ZN34_INTERNAL_f0fadf50_4_k_cu_2ad63e696thrust24THRUST_300001_SM_1000_NS12placeholders2_1E[1];
.global .align 1 .b8 _ZN34_INTERNAL_f0fadf50_4_k_cu_2ad63e696thrust24THRUST_300001_SM_1000_NS12placeholders2_2E[1];
.global .align 1 .b8 _ZN34_INTERNAL_f0fadf50_4_k_cu_2ad63e696thrust24THRUST_300001_SM_1000_NS12placeholders2_3E[1];
.global .align 1 .b8 _ZN34_INTERNAL_f0fadf50_4_k_cu_2ad63e696thrust24THRUST_300001_SM_1000_NS12placeholders2_4E[1];
.global .align 1 .b8 _ZN34_INTERNAL_f0fadf50_4_k_cu_2ad63e696thrust24THRUST_300001_SM_1000_NS12placeholders2_5E[1];
.global .align 1 .b8 _ZN34_INTERNAL_f0fadf50_4_k_cu_2ad63e696thrust24THRUST_300001_SM_1000_NS12placeholders2_6E[1];
.global .align 1 .b8 _ZN34_INTERNAL_f0fadf50_4_k_cu_2ad63e696thrust24THRUST_300001_SM_1000_NS12placeholders2_7E[1];
.global .align 1 .b8 _ZN34_INTERNAL_f0fadf50_4_k_cu_2ad63e696thrust24THRUST_300001_SM_1000_NS12placeholders2_8E[1];
.global .align 1 .b8 _ZN34_INTERNAL_f0fadf50_4_k_cu_2ad63e696thrust24THRUST_300001_SM_1000_NS12placeholders2_9E[1];
.global .align 1 .b8 _ZN34_INTERNAL_f0fadf50_4_k_cu_2ad63e696thrust24THRUST_300001_SM_1000_NS12placeholders3_10E[1];
.global .align 1 .b8 _ZN34_INTERNAL_f0fadf50_4_k_cu_2ad63e696thrust24THRUST_300001_SM_1000_NS3seqE[1];
.global .align 1 .b8 _ZN34_INTERNAL_f0fadf50_4_k_cu_2ad63e696thrust24THRUST_300001_SM_1000_NS6deviceE[1];

.visible .entry _Z15bitonicSortStepPiiii(
	.param .u64 .ptr .align 1 _Z15bitonicSortStepPiiii_param_0,
	.param .u32 _Z15bitonicSortStepPiiii_param_1,
	.param .u32 _Z15bitonicSortStepPiiii_param_2,
	.param .u32 _Z15bitonicSortStepPiiii_param_3
)
{
	.reg .pred 	%p<9>;
	.reg .b32 	%r<33>;
	.reg .b64 	%rd<5>;
	// demoted variable
	.shared .align 4 .b8 _ZZ15bitonicSortStepPiiiiE7shArray[64];
	ld.param.u64 	%rd3, [_Z15bitonicSortStepPiiii_param_0];
	ld.param.u32 	%r18, [_Z15bitonicSortStepPiiii_param_2];
	ld.param.u32 	%r19, [_Z15bitonicSortStepPiiii_param_3];
	mov.u32 	%r1, %tid.x;
	mov.u32 	%r20, %ctaid.x;
	shl.b32 	%r29, %r20, 4;
	setp.ge.s32 	%p1, %r29, %r19;
	@%p1 bra 	$L__BB0_11;
	mov.u32 	%r21, %nctaid.x;
	shl.b32 	%r22, %r1, 2;
	mov.u32 	%r23, _ZZ15bitonicSortStepPiiiiE7shArray;
	add.s32 	%r3, %r23, %r22;
	and.b32  	%r4, %r18, %r1;
	shl.b32 	%r5, %r21, 4;
	cvta.to.global.u64 	%rd1, %rd3;
$L__BB0_2:
	setp.lt.s32 	%p2, %r18, 2;
	add.s32 	%r24, %r29, %r1;
	mul.wide.u32 	%rd4, %r24, 4;
	add.s64 	%rd2, %rd1, %rd4;
	ld.global.u32 	%r25, [%rd2];
	st.shared.u32 	[%r3], %r25;
	bar.sync 	0;
	@%p2 bra 	$L__BB0_10;
	mov.u32 	%r30, %r18;
$L__BB0_4:
	mov.u32 	%r7, %r30;
	shr.u32 	%r30, %r7, 1;
	xor.b32  	%r9, %r30, %r1;
	setp.le.u32 	%p3, %r9, %r1;
	@%p3 bra 	$L__BB0_9;
	setp.eq.s32 	%p4, %r4, 0;
	shl.b32 	%r26, %r9, 2;
	add.s32 	%r10, %r23, %r26;
	@%p4 bra 	$L__BB0_7;
	ld.shared.u32 	%r32, [%r3];
	ld.shared.u32 	%r31, [%r10];
	setp.lt.s32 	%p5, %r32, %r31;
	@%p5 bra 	$L__BB0_8;
	bra.uni 	$L__BB0_9;
$L__BB0_7:
	ld.shared.u32 	%r32, [%r3];
	ld.shared.u32 	%r31, [%r10];
	setp.le.s32 	%p6, %r32, %r31;
	@%p6 bra 	$L__BB0_9;
$L__BB0_8:
	st.shared.u32 	[%r3], %r31;
	st.shared.u32 	[%r10], %r32;
$L__BB0_9:
	bar.sync 	0;
	setp.gt.u32 	%p7, %r7, 3;
	@%p7 bra 	$L__BB0_4;
$L__BB0_10:
	ld.shared.u32 	%r28, [%r3];
	st.global.u32 	[%rd2], %r28;
	add.s32 	%r29, %r29, %r5;
	setp.lt.s32 	%p8, %r29, %r19;
	@%p8 bra 	$L__BB0_2;
$L__BB0_11:
	ret;

}
	// .globl	_Z22kernelBitonicMergeStepPiibb
.visible .entry _Z22kernelBitonicMergeStepPiibb(
	.param .u64 .ptr .align 1 _Z22kernelBitonicMergeStepPiibb_param_0,
	.param .u32 _Z22kernelBitonicMergeStepPiibb_param_1,
	.param .u8 _Z22kernelBitonicMergeStepPiibb_param_2,
	.param .u8 _Z22kernelBitonicMergeStepPiibb_param_3
)
{
	.reg .pred 	%p<40>;
	.reg .b16 	%rs<2>;
	.reg .b32 	%r<120>;
	.reg .b64 	%rd<26>;
	// demoted variable
	.shared .align 4 .b8 _ZZ16bitonicMergeStepPiS_iiiiiE7shArray[64];
	ld.param.u64 	%rd11, [_Z22kernelBitonicMergeStepPiibb_param_0];
	ld.param.u32 	%r81, [_Z22kernelBitonicMergeStepPiibb_param_1];
	ld.param.s8 	%rs1, [_Z22kernelBitonicMergeStepPiibb_param_2];
	cvta.to.global.u64 	%rd1, %rd11;
	mov.u32 	%r1, %tid.x;
	mov.u32 	%r2, %ctaid.x;
	mov.u32 	%r3, %nctaid.x;
	setp.eq.s16 	%p1, %rs1, 0;
	@%p1 bra 	$L__BB1_24;
	shl.b32 	%r102, %r2, 4;
	or.b32  	%r82, %r102, 8;
	add.s32 	%r5, %r81, -16;
	shl.b32 	%r6, %r3, 4;
	setp.ge.s32 	%p2, %r82, %r5;
	@%p2 bra 	$L__BB1_47;
	setp.gt.u32 	%p3, %r1, 7;
	cvt.u64.u32 	%rd12, %r1;
	sub.s32 	%r83, 23, %r1;
	cvt.s64.s32 	%rd13, %r83;
	selp.b64 	%rd14, %rd13, %rd12, %p3;
	shl.b32 	%r84, %r1, 2;
	mov.u32 	%r85, _ZZ16bitonicMergeStepPiS_iiiiiE7shArray;
	add.s32 	%r7, %r85, %r84;
	and.b32  	%r8, %r1, 16;
	xor.b32  	%r9, %r1, 8;
	xor.b32  	%r86, %r84, 32;
	add.s32 	%r10, %r85, %r86;
	xor.b32  	%r11, %r1, 4;
	xor.b32  	%r87, %r84, 16;
	add.s32 	%r12, %r85, %r87;
	xor.b32  	%r13, %r1, 2;
	xor.b32  	%r88, %r84, 8;
	add.s32 	%r14, %r85, %r88;
	xor.b32  	%r15, %r1, 1;
	xor.b32  	%r89, %r84, 4;
	add.s32 	%r16, %r85, %r89;
	mul.wide.u32 	%rd2, %r1, 4;
	mul.wide.u32 	%rd15, %r102, 4;
	add.s64 	%rd16, %rd15, %rd1;
	add.s64 	%rd25, %rd16, 32;
	mul.wide.u32 	%rd4, %r6, 4;
	shl.b64 	%rd5, %rd14, 2;
$L__BB1_3:
	setp.le.u32 	%p4, %r9, %r1;
	add.s64 	%rd17, %rd25, %rd5;
	ld.global.u32 	%r90, [%rd17];
	st.shared.u32 	[%r7], %r90;
	bar.sync 	0;
	@%p4 bra 	$L__BB1_8;
	setp.eq.s32 	%p5, %r8, 0;
	@%p5 bra 	$L__BB1_6;
	ld.shared.u32 	%r104, [%r7];
	ld.shared.u32 	%r103, [%r10];
	setp.lt.s32 	%p6, %r104, %r103;
	@%p6 bra 	$L__BB1_7;
	bra.uni 	$L__BB1_8;
$L__BB1_6:
	ld.shared.u32 	%r104, [%r7];
	ld.shared.u32 	%r103, [%r10];
	setp.le.s32 	%p7, %r104, %r103;
	@%p7 bra 	$L__BB1_8;
$L__BB1_7:
	st.shared.u32 	[%r7], %r103;
	st.shared.u32 	[%r10], %r104;
$L__BB1_8:
	setp.le.u32 	%p8, %r11, %r1;
	bar.sync 	0;
	@%p8 bra 	$L__BB1_13;
	setp.eq.s32 	%p9, %r8, 0;
	@%p9 bra 	$L__BB1_11;
	ld.shared.u32 	%r106, [%r7];
	ld.shared.u32 	%r105, [%r12];
	setp.lt.s32 	%p10, %r106, %r105;
	@%p10 bra 	$L__BB1_12;
	bra.uni 	$L__BB1_13;
$L__BB1_11:
	ld.shared.u32 	%r106, [%r7];
	ld.shared.u32 	%r105, [%r12];
	setp.le.s32 	%p11, %r106, %r105;
	@%p11 bra 	$L__BB1_13;
$L__BB1_12:
	st.shared.u32 	[%r7], %r105;
	st.shared.u32 	[%r12], %r106;
$L__BB1_13:
	setp.le.u32 	%p12, %r13, %r1;
	bar.sync 	0;
	@%p12 bra 	$L__BB1_18;
	setp.eq.s32 	%p13, %r8, 0;
	@%p13 bra 	$L__BB1_16;
	ld.shared.u32 	%r108, [%r7];
	ld.shared.u32 	%r107, [%r14];
	setp.lt.s32 	%p14, %r108, %r107;
	@%p14 bra 	$L__BB1_17;
	bra.uni 	$L__BB1_18;
$L__BB1_16:
	ld.shared.u32 	%r108, [%r7];
	ld.shared.u32 	%r107, [%r14];
	setp.le.s32 	%p15, %r108, %r107;
	@%p15 bra 	$L__BB1_18;
$L__BB1_17:
	st.shared.u32 	[%r7], %r107;
	st.shared.u32 	[%r14], %r108;
$L__BB1_18:
	setp.le.u32 	%p16, %r15, %r1;
	bar.sync 	0;
	@%p16 bra 	$L__BB1_23;
	setp.eq.s32 	%p17, %r8, 0;
	@%p17 bra 	$L__BB1_21;
	ld.shared.u32 	%r110, [%r7];
	ld.shared.u32 	%r109, [%r16];
	setp.lt.s32 	%p18, %r110, %r109;
	@%p18 bra 	$L__BB1_22;
	bra.uni 	$L__BB1_23;
$L__BB1_21:
	ld.shared.u32 	%r110, [%r7];
	ld.shared.u32 	%r109, [%r16];
	setp.le.s32 	%p19, %r110, %r109;
	@%p19 bra 	$L__BB1_23;
$L__BB1_22:
	st.shared.u32 	[%r7], %r109;
	st.shared.u32 	[%r16], %r110;
$L__BB1_23:
	bar.sync 	0;
	ld.shared.u32 	%r91, [%r7];
	add.s64 	%rd18, %rd25, %rd2;
	st.global.u32 	[%rd18], %r91;
	add.s32 	%r102, %r102, %r6;
	add.s32 	%r92, %r102, 8;
	add.s64 	%rd25, %rd25, %rd4;
	setp.lt.s32 	%p20, %r92, %r5;
	@%p20 bra 	$L__BB1_3;
	bra.uni 	$L__BB1_47;
$L__BB1_24:
	shl.b32 	%r111, %r2, 4;
	setp.ge.s32 	%p21, %r111, %r81;
	@%p21 bra 	$L__BB1_47;
	setp.gt.u32 	%p22, %r1, 7;
	cvt.u64.u32 	%rd8, %r1;
	sub.s32 	%r93, 23, %r1;
	cvt.s64.s32 	%rd19, %r93;
	selp.b64 	%rd9, %rd19, %rd8, %p22;
	shl.b32 	%r94, %r1, 2;
	mov.u32 	%r95, _ZZ16bitonicMergeStepPiS_iiiiiE7shArray;
	add.s32 	%r44, %r95, %r94;
	and.b32  	%r45, %r1, 16;
	xor.b32  	%r46, %r1, 8;
	xor.b32  	%r96, %r94, 32;
	add.s32 	%r47, %r95, %r96;
	xor.b32  	%r48, %r1, 4;
	xor.b32  	%r97, %r94, 16;
	add.s32 	%r49, %r95, %r97;
	xor.b32  	%r50, %r1, 2;
	xor.b32  	%r98, %r94, 8;
	add.s32 	%r51, %r95, %r98;
	xor.b32  	%r52, %r1, 1;
	xor.b32  	%r99, %r94, 4;
	add.s32 	%r53, %r95, %r99;
	shl.b32 	%r54, %r3, 4;
	shl.b64 	%rd21, %rd9, 2;
	shl.b64 	%rd23, %rd8, 2;
$L__BB1_26:
	setp.le.u32 	%p23, %r46, %r1;
	mul.wide.u32 	%rd20, %r111, 4;
	add.s64 	%rd10, %rd1, %rd20;
	add.s64 	%rd22, %rd10, %rd21;
	ld.global.u32 	%r100, [%rd22];
	st.shared.u32 	[%r44], %r100;
	bar.sync 	0;
	@%p23 bra 	$L__BB1_31;
	setp.eq.s32 	%p24, %r45, 0;
	@%p24 bra 	$L__BB1_29;
	ld.shared.u32 	%r113, [%r44];
	ld.shared.u32 	%r112, [%r47];
	setp.lt.s32 	%p25, %r113, %r112;
	@%p25 bra 	$L__BB1_30;
	bra.uni 	$L__BB1_31;
$L__BB1_29:
	ld.shared.u32 	%r113, [%r44];
	ld.shared.u32 	%r112, [%r47];
	setp.le.s32 	%p26, %r113, %r112;
	@%p26 bra 	$L__BB1_31;
$L__BB1_30:
	st.shared.u32 	[%r44], %r112;
	st.shared.u32 	[%r47], %r113;
$L__BB1_31:
	setp.le.u32 	%p27, %r48, %r1;
	bar.sync 	0;
	@%p27 bra 	$L__BB1_36;
	setp.eq.s32 	%p28, %r45, 0;
	@%p28 bra 	$L__BB1_34;
	ld.shared.u32 	%r115, [%r44];
	ld.shared.u32 	%r114, [%r49];
	setp.lt.s32 	%p29, %r115, %r114;
	@%p29 bra 	$L__BB1_35;
	bra.uni 	$L__BB1_36;
$L__BB1_34:
	ld.shared.u32 	%r115, [%r44];
	ld.shared.u32 	%r114, [%r49];
	setp.le.s32 	%p30, %r115, %r114;
	@%p30 bra 	$L__BB1_36;
$L__BB1_35:
	st.shared.u32 	[%r44], %r114;
	st.shared.u32 	[%r49], %r115;
$L__BB1_36:
	setp.le.u32 	%p31, %r50, %r1;
	bar.sync 	0;
	@%p31 bra 	$L__BB1_41;
	setp.eq.s32 	%p32, %r45, 0;
	@%p32 bra 	$L__BB1_39;
	ld.shared.u32 	%r117, [%r44];
	ld.shared.u32 	%r116, [%r51];
	setp.lt.s32 	%p33, %r117, %r116;
	@%p33 bra 	$L__BB1_40;
	bra.uni 	$L__BB1_41;
$L__BB1_39:
	ld.shared.u32 	%r117, [%r44];
	ld.shared.u32 	%r116, [%r51];
	setp.le.s32 	%p34, %r117, %r116;
	@%p34 bra 	$L__BB1_41;
$L__BB1_40:
	st.shared.u32 	[%r44], %r116;
	st.shared.u32 	[%r51], %r117;
$L__BB1_41:
	setp.le.u32 	%p35, %r52, %r1;
	bar.sync 	0;
	@%p35 bra 	$L__BB1_46;
	setp.eq.s32 	%p36, %r45, 0;
	@%p36 bra 	$L__BB1_44;
	ld.shared.u32 	%r119, [%r44];
	ld.shared.u32 	%r118, [%r53];
	setp.lt.s32 	%p37, %r119, %r118;
	@%p37 bra 	$L__BB1_45;
	bra.uni 	$L__BB1_46;
$L__BB1_44:
	ld.shared.u32 	%r119, [%r44];
	ld.shared.u32 	%r118, [%r53];
	setp.le.s32 	%p38, %r119, %r118;
	@%p38 bra 	$L__BB1_46;
$L__BB1_45:
	st.shared.u32 	[%r44], %r118;
	st.shared.u32 	[%r53], %r119;
$L__BB1_46:
	bar.sync 	0;
	ld.shared.u32 	%r101, [%r44];
	add.s64 	%rd24, %rd10, %rd23;
	st.global.u32 	[%rd24], %r101;
	add.s32 	%r111, %r111, %r54;
	setp.lt.s32 	%p39, %r111, %r81;
	@%p39 bra 	$L__BB1_26;
$L__BB1_47:
	ret;

}
	// .globl	_ZN3cub18CUB_300001_SM_10006detail11EmptyKernelIvEEvv
.visible .entry _ZN3cub18CUB_300001_SM_10006detail11EmptyKernelIvEEvv()
{


	ret;

}


// ===== COMPILED SASS (sm_100) =====

	.target	sm_100

	.elftype	@"ET_EXEC"


//--------------------- .note.nv.tkinfo           --------------------------
	.section	.note.nv.tkinfo,"",@"SHT_NOTE"
	.sectionflags	@"SHF_NOTE_NV_TKINFO"
	.tkinfo
        /*0018*/ 	.word	0x00000002
        /*0030*/ 	.string	""
        /*0030*/ 	.string	"ptxas"
        /*0030*/ 	.string	"Cuda compilation tools, release 13.0, V13.0.88"
        /*0030*/ 	.string	"Build cuda_13.0.r13.0/compiler.36424714_0"
        /*0030*/ 	.string	"-arch sm_100 -m 64 "



//--------------------- .note.nv.cuinfo           --------------------------
	.section	.note.nv.cuinfo,"",@"SHT_NOTE"
	.sectionflags	@"SHF_NOTE_NV_CUINFO"
        /*0018*/ 	.short	0x0002
        /*001a*/ 	.short	0x0064
        /*001c*/ 	.short	0x0082
	.zero		2


//--------------------- .nv.info                  --------------------------
	.section	.nv.info,"",@"SHT_CUDA_INFO"
	.align	4


	//----- nvinfo : EIATTR_REGCOUNT
	.align		4
        /*0000*/ 	.byte	0x04, 0x2f
        /*0002*/ 	.short	(.L_46 - .L_45)
	.align		4
.L_45:
        /*0004*/ 	.word	index@(_Z15bitonicSortStepPiiii)
        /*0008*/ 	.word	0x0000000a


	//----- nvinfo : EIATTR_FRAME_SIZE
	.align		4
.L_46:
        /*000c*/ 	.byte	0x04, 0x11
        /*000e*/ 	.short	(.L_48 - .L_47)
	.align		4
.L_47:
        /*0010*/ 	.word	index@(_Z15bitonicSortStepPiiii)
        /*0014*/ 	.word	0x00000000


	//----- nvinfo : EIATTR_REGCOUNT
	.align		4
.L_48:
        /*0018*/ 	.byte	0x04, 0x2f
        /*001a*/ 	.short	(.L_50 - .L_49)
	.align		4
.L_49:
        /*001c*/ 	.word	index@(_Z22kernelBitonicMergeStepPiibb)
        /*0020*/ 	.word	0x00000016


	//----- nvinfo : EIATTR_FRAME_SIZE
	.align		4
.L_50:
        /*0024*/ 	.byte	0x04, 0x11
        /*0026*/ 	.short	(.L_52 - .L_51)
	.align		4
.L_51:
        /*0028*/ 	.word	index@(_Z22kernelBitonicMergeStepPiibb)
        /*002c*/ 	.word	0x00000000


	//----- nvinfo : EIATTR_REGCOUNT
	.align		4
.L_52:
        /*0030*/ 	.byte	0x04, 0x2f
        /*0032*/ 	.short	(.L_54 - .L_53)
	.align		4
.L_53:
        /*0034*/ 	.word	index@(_ZN3cub18CUB_300001_SM_10006detail11EmptyKernelIvEEvv)
        /*0038*/ 	.word	0x00000004


	//----- nvinfo : EIATTR_FRAME_SIZE
	.align		4
.L_54:
        /*003c*/ 	.byte	0x04, 0x11
        /*003e*/ 	.short	(.L_56 - .L_55)
	.align		4
.L_55:
        /*0040*/ 	.word	index@(_ZN3cub18CUB_300001_SM_10006detail11EmptyKernelIvEEvv)
        /*0044*/ 	.word	0x00000000


	//----- nvinfo : EIATTR_MIN_STACK_SIZE
	.align		4
.L_56:
        /*0048*/ 	.byte	0x04, 0x12
        /*004a*/ 	.short	(.L_58 - .L_57)
	.align		4
.L_57:
        /*004c*/ 	.word	index@(_ZN3cub18CUB_300001_SM_10006detail11EmptyKernelIvEEvv)
        /*0050*/ 	.word	0x00000000


	//----- nvinfo : EIATTR_MIN_STACK_SIZE
	.align		4
.L_58:
        /*0054*/ 	.byte	0x04, 0x12
        /*0056*/ 	.short	(.L_60 - .L_59)
	.align		4
.L_59:
        /*0058*/ 	.word	index@(_Z22kernelBitonicMergeStepPiibb)
        /*005c*/ 	.word	0x00000000


	//----- nvinfo : EIATTR_MIN_STACK_SIZE
	.align		4
.L_60:
        /*0060*/ 	.byte	0x04, 0x12
        /*0062*/ 	.short	(.L_62 - .L_61)
	.align		4
.L_61:
        /*0064*/ 	.word	index@(_Z15bitonicSortStepPiiii)
        /*0068*/ 	.word	0x00000000
.L_62:


//--------------------- .nv.compat                --------------------------
	.section	.nv.compat,"",@"SHT_CUDA_COMPAT_INFO"
	.align	4
        /*0000*/ 	.byte	0x02, 0x09, 0x00, 0x00, 0x02, 0x02, 0x01, 0x00, 0x02, 0x05, 0x05, 0x00, 0x03, 0x07, 0x01, 0x01
        /*0010*/ 	.byte	0x02, 0x03, 0x00, 0x00, 0x02, 0x06, 0x01, 0x00, 0x04, 0x0b, 0x08, 0x00, 0x09, 0x00, 0x00, 0x00
        /*0020*/ 	.byte	0x00, 0x00, 0x00, 0x00


//--------------------- .nv.info._ZN3cub18CUB_300001_SM_10006detail11EmptyKernelIvEEvv --------------------------
	.section	.nv.info._ZN3cub18CUB_300001_SM_10006detail11EmptyKernelIvEEvv,"",@"SHT_CUDA_INFO"
	.sectionflags	@""
	.align	4


	//----- nvinfo : EIATTR_CUDA_API_VERSION
	.align		4
        /*0000*/ 	.byte	0x04, 0x37
        /*0002*/ 	.short	(.L_64 - .L_63)
.L_63:
        /*0004*/ 	.word	0x00000082


	//----- nvinfo : EIATTR_SPARSE_MMA_MASK
	.align		4
.L_64:
        /*0008*/ 	.byte	0x03, 0x50
        /*000a*/ 	.short	0x0000


	//----- nvinfo : EIATTR_MAXREG_COUNT
	.align		4
        /*000c*/ 	.byte	0x03, 0x1b
        /*000e*/ 	.short	0x00ff


	//----- nvinfo : EIATTR_MERCURY_ISA_VERSION
	.align		4
        /*0010*/ 	.byte	0x03, 0x5f
        /*0012*/ 	.short	0x0101


	//----- nvinfo : EIATTR_VRC_CTA_INIT_COUNT
	.align		4
        /*0014*/ 	.byte	0x02, 0x4a
	.zero		1
	.zero		1


	//----- nvinfo : EIATTR_EXIT_INSTR_OFFSETS
	.align		4
        /*0018*/ 	.byte	0x04, 0x1c
        /*001a*/ 	.short	(.L_66 - .L_65)


	//   ....[0]....
.L_65:
        /*001c*/ 	.word	0x00000010


	//----- nvinfo : EIATTR_SW_WAR
	.align		4
.L_66:
        /*0020*/ 	.byte	0x04, 0x36
        /*0022*/ 	.short	(.L_68 - .L_67)
.L_67:
        /*0024*/ 	.word	0x00000008
.L_68:


//--------------------- .nv.info._Z22kernelBitonicMergeStepPiibb --------------------------
	.section	.nv.info._Z22kernelBitonicMergeStepPiibb,"",@"SHT_CUDA_INFO"
	.sectionflags	@""
	.align	4


	//----- nvinfo : EIATTR_CUDA_API_VERSION
	.align		4
        /*0000*/ 	.byte	0x04, 0x37
        /*0002*/ 	.short	(.L_70 - .L_69)
.L_69:
        /*0004*/ 	.word	0x00000082


	//----- nvinfo : EIATTR_KPARAM_INFO
	.align		4
.L_70:
        /*0008*/ 	.byte	0x04, 0x17
        /*000a*/ 	.short	(.L_72 - .L_71)
.L_71:
        /*000c*/ 	.word	0x00000000
        /*0010*/ 	.short	0x0003
        /*0012*/ 	.short	0x000d
        /*0014*/ 	.byte	0x00, 0xf0, 0x05, 0x00


	//----- nvinfo : EIATTR_KPARAM_INFO
	.align		4
.L_72:
        /*0018*/ 	.byte	0x04, 0x17
        /*001a*/ 	.short	(.L_74 - .L_73)
.L_73:
        /*001c*/ 	.word	0x00000000
        /*0020*/ 	.short	0x0002
        /*0022*/ 	.short	0x000c
        /*0024*/ 	.byte	0x00, 0xf0, 0x05, 0x00


	//----- nvinfo : EIATTR_KPARAM_INFO
	.align		4
.L_74:
        /*0028*/ 	.byte	0x04, 0x17
        /*002a*/ 	.short	(.L_76 - .L_75)
.L_75:
        /*002c*/ 	.word	0x00000000
        /*0030*/ 	.short	0x0001
        /*0032*/ 	.short	0x0008
        /*0034*/ 	.byte	0x00, 0xf0, 0x11, 0x00


	//----- nvinfo : EIATTR_KPARAM_INFO
	.align		4
.L_76:
        /*0038*/ 	.byte	0x04, 0x17
        /*003a*/ 	.short	(.L_78 - .L_77)
.L_77:
        /*003c*/ 	.word	0x00000000
        /*0040*/ 	.short	0x0000
        /*0042*/ 	.short	0x0000
        /*0044*/ 	.byte	0x00, 0xf5, 0x21, 0x00


	//----- nvinfo : EIATTR_SPARSE_MMA_MASK
	.align		4
.L_78:
        /*0048*/ 	.byte	0x03, 0x50
        /*004a*/ 	.short	0x0000


	//----- nvinfo : EIATTR_MAXREG_COUNT
	.align		4
        /*004c*/ 	.byte	0x03, 0x1b
        /*004e*/ 	.short	0x00ff


	//----- nvinfo : EIATTR_NUM_BARRIERS
	.align		4
        /*0050*/ 	.byte	0x02, 0x4c
        /*0052*/ 	.byte	0x01
	.zero		1


	//----- nvinfo : EIATTR_MERCURY_ISA_VERSION
	.align		4
        /*0054*/ 	.byte	0x03, 0x5f
        /*0056*/ 	.short	0x0101


	//----- nvinfo : EIATTR_VRC_CTA_INIT_COUNT
	.align		4
        /*0058*/ 	.byte	0x02, 0x4a
	.zero		1
	.zero		1


	//----- nvinfo : EIATTR_EXIT_INSTR_OFFSETS
	.align		4
        /*005c*/ 	.byte	0x04, 0x1c
        /*005e*/ 	.short	(.L_80 - .L_79)


	//   ....[0]....
.L_79:
        /*0060*/ 	.word	0x000000e0


	//   ....[1]....
        /*0064*/ 	.word	0x00000930


	//   ....[2]....
        /*0068*/ 	.word	0x00000970


	//   ....[3]....
        /*006c*/ 	.word	0x00001170


	//----- nvinfo : EIATTR_CRS_STACK_SIZE
	.align		4
.L_80:
        /*0070*/ 	.byte	0x04, 0x1e
        /*0072*/ 	.short	(.L_82 - .L_81)
.L_81:
        /*0074*/ 	.word	0x00000000


	//----- nvinfo : EIATTR_CBANK_PARAM_SIZE
	.align		4
.L_82:
        /*0078*/ 	.byte	0x03, 0x19
        /*007a*/ 	.short	0x000e


	//----- nvinfo : EIATTR_PARAM_CBANK
	.align		4
        /*007c*/ 	.byte	0x04, 0x0a
        /*007e*/ 	.short	(.L_84 - .L_83)
	.align		4
.L_83:
        /*0080*/ 	.word	index@(.nv.constant0._Z22kernelBitonicMergeStepPiibb)
        /*0084*/ 	.short	0x0380
        /*0086*/ 	.short	0x000e


	//----- nvinfo : EIATTR_SW_WAR
	.align		4
.L_84:
        /*0088*/ 	.byte	0x04, 0x36
        /*008a*/ 	.short	(.L_86 - .L_85)
.L_85:
        /*008c*/ 	.word	0x00000008
.L_86:


//--------------------- .nv.info._Z15bitonicSortStepPiiii --------------------------
	.section	.nv.info._Z15bitonicSortStepPiiii,"",@"SHT_CUDA_INFO"
	.sectionflags	@""
	.align	4


	//----- nvinfo : EIATTR_CUDA_API_VERSION
	.align		4
        /*0000*/ 	.byte	0x04, 0x37
        /*0002*/ 	.short	(.L_88 - .L_87)
.L_87:
        /*0004*/ 	.word	0x00000082


	//----- nvinfo : EIATTR_KPARAM_INFO
	.align		4
.L_88:
        /*0008*/ 	.byte	0x04, 0x17
        /*000a*/ 	.short	(.L_90 - .L_89)
.L_89:
        /*000c*/ 	.word	0x00000000
        /*0010*/ 	.short	0x0003
        /*0012*/ 	.short	0x0010
        /*0014*/ 	.byte	0x00, 0xf0, 0x11, 0x00


	//----- nvinfo : EIATTR_KPARAM_INFO
	.align		4
.L_90:
        /*0018*/ 	.byte	0x04, 0x17
        /*001a*/ 	.short	(.L_92 - .L_91)
.L_91:
        /*001c*/ 	.word	0x00000000
        /*0020*/ 	.short	0x0002
        /*0022*/ 	.short	0x000c
        /*0024*/ 	.byte	0x00, 0xf0, 0x11, 0x00


	//----- nvinfo : EIATTR_KPARAM_INFO
	.align		4
.L_92:
        /*0028*/ 	.byte	0x04, 0x17
        /*002a*/ 	.short	(.L_94 - .L_93)
.L_93:
        /*002c*/ 	.word	0x00000000
        /*0030*/ 	.short	0x0001
        /*0032*/ 	.short	0x0008
        /*0034*/ 	.byte	0x00, 0xf0, 0x11, 0x00


	//----- nvinfo : EIATTR_KPARAM_INFO
	.align		4
.L_94:
        /*0038*/ 	.byte	0x04, 0x17
        /*003a*/ 	.short	(.L_96 - .L_95)
.L_95:
        /*003c*/ 	.word	0x00000000
        /*0040*/ 	.short	0x0000
        /*0042*/ 	.short	0x0000
        /*0044*/ 	.byte	0x00, 0xf5, 0x21, 0x00


	//----- nvinfo : EIATTR_SPARSE_MMA_MASK
	.align		4
.L_96:
        /*0048*/ 	.byte	0x03, 0x50
        /*004a*/ 	.short	0x0000


	//----- nvinfo : EIATTR_MAXREG_COUNT
	.align		4
        /*004c*/ 	.byte	0x03, 0x1b
        /*004e*/ 	.short	0x00ff


	//----- nvinfo : EIATTR_NUM_BARRIERS
	.align		4
        /*0050*/ 	.byte	0x02, 0x4c
        /*0052*/ 	.byte	0x01
	.zero		1


	//----- nvinfo : EIATTR_MERCURY_ISA_VERSION
	.align		4
        /*0054*/ 	.byte	0x03, 0x5f
        /*0056*/ 	.short	0x0101


	//----- nvinfo : EIATTR_VRC_CTA_INIT_COUNT
	.align		4
        /*0058*/ 	.byte	0x02, 0x4a
	.zero		1
	.zero		1


	//----- nvinfo : EIATTR_EXIT_INSTR_OFFSETS
	.align		4
        /*005c*/ 	.byte	0x04, 0x1c
        /*005e*/ 	.short	(.L_98 - .L_97)


	//   ....[0]....
.L_97:
        /*0060*/ 	.word	0x00000050


	//   ....[1]....
        /*0064*/ 	.word	0x000003b0


	//----- nvinfo : EIATTR_CRS_STACK_SIZE
	.align		4
.L_98:
        /*0068*/ 	.byte	0x04, 0x1e
        /*006a*/ 	.short	(.L_100 - .L_99)
.L_99:
        /*006c*/ 	.word	0x00000000


	//----- nvinfo : EIATTR_CBANK_PARAM_SIZE
	.align		4
.L_100:
        /*0070*/ 	.byte	0x03, 0x19
        /*0072*/ 	.short	0x0014


	//----- nvinfo : EIATTR_PARAM_CBANK
	.align		4
        /*0074*/ 	.byte	0x04, 0x0a
        /*0076*/ 	.short	(.L_102 - .L_101)
	.align		4
.L_101:
        /*0078*/ 	.word	index@(.nv.constant0._Z15bitonicSortStepPiiii)
        /*007c*/ 	.short	0x0380
        /*007e*/ 	.short	0x0014


	//----- nvinfo : EIATTR_SW_WAR
	.align		4
.L_102:
        /*0080*/ 	.byte	0x04, 0x36
        /*0082*/ 	.short	(.L_104 - .L_103)
.L_103:
        /*0084*/ 	.word	0x00000008
.L_104:


//--------------------- .nv.callgraph             --------------------------
	.section	.nv.callgraph,"",@"SHT_CUDA_CALLGRAPH"
	.align	4
	.sectionentsize	8
	.align		4
        /*0000*/ 	.word	0x00000000
	.align		4
        /*0004*/ 	.word	0xffffffff
	.align		4
        /*0008*/ 	.word	0x00000000
	.align		4
        /*000c*/ 	.word	0xfffffffe
	.align		4
        /*0010*/ 	.word	0x00000000
	.align		4
        /*0014*/ 	.word	0xfffffffd
	.align		4
        /*0018*/ 	.word	0x00000000
	.align		4
        /*001c*/ 	.word	0xfffffffc


//--------------------- .nv.constant4             --------------------------
	.section	.nv.constant4,"a",@progbits
	.align	8
	.align		8
.nv.constant4:
        /*0000*/ 	.dword	_ZN34_INTERNAL_f0fadf50_4_k_cu_2ad63e694cuda3std3__45__cpo5beginE
	.align		8
        /*0008*/ 	.dword	_ZN34_INTERNAL_f0fadf50_4_k_cu_2ad63e694cuda3std3__45__cpo3endE
	.align		8
        /*0010*/ 	.dword	_ZN34_INTERNAL_f0fadf50_4_k_cu_2ad63e694cuda3std3__45__cpo6cbeginE
	.align		8
        /*0018*/ 	.dword	_ZN34_INTERNAL_f0fadf50_4_k_cu_2ad63e694cuda3std3__45__cpo4cendE
	.align		8
        /*0020*/ 	.dword	_ZN34_INTERNAL_f0fadf50_4_k_cu_2ad63e694cuda3std3__45__cpo6rbeginE
	.align		8
        /*0028*/ 	.dword	_ZN34_INTERNAL_f0fadf50_4_k_cu_2ad63e694cuda3std3__45__cpo4rendE
	.align		8
        /*0030*/ 	.dword	_ZN34_INTERNAL_f0fadf50_4_k_cu_2ad63e694cuda3std3__45__cpo7crbeginE
	.align		8
        /*0038*/ 	.dword	_ZN34_INTERNAL_f0fadf50_4_k_cu_2ad63e694cuda3std3__45__cpo5crendE
	.align		8
        /*0040*/ 	.dword	_ZN34_INTERNAL_f0fadf50_4_k_cu_2ad63e694cuda3std3__436_GLOBAL__N__f0fadf50_4_k_cu_2ad63e696ignoreE
	.align		8
        /*0048*/ 	.dword	_ZN34_INTERNAL_f0fadf50_4_k_cu_2ad63e694cuda3std3__419piecewise_constructE
	.align		8
        /*0050*/ 	.dword	_ZN34_INTERNAL_f0fadf50_4_k_cu_2ad63e694cuda3std3__48in_placeE
	.align		8
        /*0058*/ 	.dword	_ZN34_INTERNAL_f0fadf50_4_k_cu_2ad63e694cuda3std3__420unreachable_sentinelE
	.align		8
        /*0060*/ 	.dword	_ZN34_INTERNAL_f0fadf50_4_k_cu_2ad63e694cuda3std3__47nulloptE
	.align		8
        /*0068*/ 	.dword	_ZN34_INTERNAL_f0fadf50_4_k_cu_2ad63e694cuda3std3__48unexpectE
	.align		8
        /*0070*/ 	.dword	_ZN34_INTERNAL_f0fadf50_4_k_cu_2ad63e694cuda3std6ranges3__45__cpo4swapE
	.align		8
        /*0078*/ 	.dword	_ZN34_INTERNAL_f0fadf50_4_k_cu_2ad63e694cuda3std6ranges3__45__cpo9iter_moveE
	.align		8
        /*0080*/ 	.dword	_ZN34_INTERNAL_f0fadf50_4_k_cu_2ad63e694cuda3std6ranges3__45__cpo5beginE
	.align		8
        /*0088*/ 	.dword	_ZN34_INTERNAL_f0fadf50_4_k_cu_2ad63e694cuda3std6ranges3__45__cpo3endE
	.align		8
        /*0090*/ 	.dword	_ZN34_INTERNAL_f0fadf50_4_k_cu_2ad63e694cuda3std6ranges3__45__cpo6cbeginE
	.align		8
        /*0098*/ 	.dword	_ZN34_INTERNAL_f0fadf50_4_k_cu_2ad63e694cuda3std6ranges3__45__cpo4cendE
	.align		8
        /*00a0*/ 	.dword	_ZN34_INTERNAL_f0fadf50_4_k_cu_2ad63e694cuda3std6ranges3__45__cpo7advanceE
	.align		8
        /*00a8*/ 	.dword	_ZN34_INTERNAL_f0fadf50_4_k_cu_2ad63e694cuda3std6ranges3__45__cpo9iter_swapE
	.align		8
        /*00b0*/ 	.dword	_ZN34_INTERNAL_f0fadf50_4_k_cu_2ad63e694cuda3std6ranges3__45__cpo4nextE
	.align		8
        /*00b8*/ 	.dword	_ZN34_INTERNAL_f0fadf50_4_k_cu_2ad63e694cuda3std6ranges3__45__cpo4prevE
	.align		8
        /*00c0*/ 	.dword	_ZN34_INTERNAL_f0fadf50_4_k_cu_2ad63e694cuda3std6ranges3__45__cpo4dataE
	.align		8
        /*00c8*/ 	.dword	_ZN34_INTERNAL_f0fadf50_4_k_cu_2ad63e694cuda3std6ranges3__45__cpo5cdataE
	.align		8
        /*00d0*/ 	.dword	_ZN34_INTERNAL_f0fadf50_4_k_cu_2ad63e694cuda3std6ranges3__45__cpo4sizeE
	.align		8
        /*00d8*/ 	.dword	_ZN34_INTERNAL_f0fadf50_4_k_cu_2ad63e694cuda3std6ranges3__45__cpo5ssizeE
	.align		8
        /*00e0*/ 	.dword	_ZN34_INTERNAL_f0fadf50_4_k_cu_2ad63e694cuda3std6ranges3__45__cpo8distanceE
	.align		8
        /*00e8*/ 	.dword	_ZN34_INTERNAL_f0fadf50_4_k_cu_2ad63e696thrust24THRUST_300001_SM_1000_NS8cuda_cub3parE
	.align		8
        /*00f0*/ 	.dword	_ZN34_INTERNAL_f0fadf50_4_k_cu_2ad63e696thrust24THRUST_300001_SM_1000_NS8cuda_cub10par_nosyncE
	.align		8
        /*00f8*/ 	.dword	_ZN34_INTERNAL_f0fadf50_4_k_cu_2ad63e696thrust24THRUST_300001_SM_1000_NS6system6detail10sequential3seqE
	.align		8
        /*0100*/ 	.dword	_ZN34_INTERNAL_f0fadf50_4_k_cu_2ad63e696thrust24THRUST_300001_SM_1000_NS6system3cpp3parE
	.align		8
        /*0108*/ 	.dword	_ZN34_INTERNAL_f0fadf50_4_k_cu_2ad63e696thrust24THRUST_300001_SM_1000_NS12placeholders2_1E
	.align		8
        /*0110*/ 	.dword	_ZN34_INTERNAL_f0fadf50_4_k_cu_2ad63e696thrust24THRUST_300001_SM_1000_NS12placeholders2_2E
	.align		8
        /*0118*/ 	.dword	_ZN34_INTERNAL_f0fadf50_4_k_cu_2ad63e696thrust24THRUST_300001_SM_1000_NS12placeholders2_3E
	.align		8
        /*0120*/ 	.dword	_ZN34_INTERNAL_f0fadf50_4_k_cu_2ad63e696thrust24THRUST_300001_SM_1000_NS12placeholders2_4E
	.align		8
        /*0128*/ 	.dword	_ZN34_INTERNAL_f0fadf50_4_k_cu_2ad63e696thrust24THRUST_300001_SM_1000_NS12placeholders2_5E
	.align		8
        /*0130*/ 	.dword	_ZN34_INTERNAL_f0fadf50_4_k_cu_2ad63e696thrust24THRUST_300001_SM_1000_NS12placeholders2_6E
	.align		8
        /*0138*/ 	.dword	_ZN34_INTERNAL_f0fadf50_4_k_cu_2ad63e696thrust24THRUST_300001_SM_1000_NS12placeholders2_7E
	.align		8
        /*0140*/ 	.dword	_ZN34_INTERNAL_f0fadf50_4_k_cu_2ad63e696thrust24THRUST_300001_SM_1000_NS12placeholders2_8E
	.align		8
        /*0148*/ 	.dword	_ZN34_INTERNAL_f0fadf50_4_k_cu_2ad63e696thrust24THRUST_300001_SM_1000_NS12placeholders2_9E
	.align		8
        /*0150*/ 	.dword	_ZN34_INTERNAL_f0fadf50_4_k_cu_2ad63e696thrust24THRUST_300001_SM_1000_NS12placeholders3_10E
	.align		8
        /*0158*/ 	.dword	_ZN34_INTERNAL_f0fadf50_4_k_cu_2ad63e696thrust24THRUST_300001_SM_1000_NS3seqE
	.align		8
        /*0160*/ 	.dword	_ZN34_INTERNAL_f0fadf50_4_k_cu_2ad63e696thrust24THRUST_300001_SM_1000_NS6deviceE


//--------------------- .text._ZN3cub18CUB_300001_SM_10006detail11EmptyKernelIvEEvv --------------------------
	.section	.text._ZN3cub18CUB_300001_SM_10006detail11EmptyKernelIvEEvv,"ax",@progbits
	.align	128
        .global         _ZN3cub18CUB_300001_SM_10006detail11EmptyKernelIvEEvv
        .type           _ZN3cub18CUB_300001_SM_10006detail11EmptyKernelIvEEvv,@function
        .size           _ZN3cub18CUB_300001_SM_10006detail11EmptyKernelIvEEvv,(.L_x_54 - _ZN3cub18CUB_300001_SM_10006detail11EmptyKernelIvEEvv)
        .other          _ZN3cub18CUB_300001_SM_10006detail11EmptyKernelIvEEvv,@"STO_CUDA_ENTRY STV_DEFAULT"
_ZN3cub18CUB_300001_SM_10006detail11EmptyKernelIvEEvv:
.text._ZN3cub18CUB_300001_SM_10006detail11EmptyKernelIvEEvv:
[----:B------:R-:W-:Y:S01]  /*0000*/  LDC R1, c[0x0][0x37c] ;  /* 0x0000df00ff017b82 */ /* 0x000fe20000000800 */
[----:B------:R-:W-:Y:S05]  /*0010*/  EXIT ;  /* 0x000000000000794d */ /* 0x000fea0003800000 */
.L_x_0:
[----:B------:R-:W-:-:S00]  /*0020*/  BRA `(.L_x_0) ;  /* 0xfffffffc00fc7947 */ /* 0x000fc0000383ffff */
[----:B------:R-:W-:-:S00]  /*0030*/  NOP ;  /* 0x0000000000007918 */ /* 0x000fc00000000000 */
        /* <DEDUP_REMOVED lines=12> */
.L_x_54:


//--------------------- .text._Z22kernelBitonicMergeStepPiibb --------------------------
	.section	.text._Z22kernelBitonicMergeStepPiibb,"ax",@progbits
	.align	128
        .global         _Z22kernelBitonicMergeStepPiibb
        .type           _Z22kernelBitonicMergeStepPiibb,@function
        .size           _Z22kernelBitonicMergeStepPiibb,(.L_x_55 - _Z22kernelBitonicMergeStepPiibb)
        .other          _Z22kernelBitonicMergeStepPiibb,@"STO_CUDA_ENTRY STV_DEFAULT"
_Z22kernelBitonicMergeStepPiibb:
.text._Z22kernelBitonicMergeStepPiibb:
[----:B------:R-:W-:Y:S01]  /*0000*/  LDC R1, c[0x0][0x37c] ;  /* 0x0000df00ff017b82 */ /* 0x000fe20000000800 */
[----:B------:R-:W0:Y:S01]  /*0010*/  LDCU.U8 UR4, c[0x0][0x38c] ;  /* 0x00007180ff0477ac */ /* 0x000e220008000000 */
[----:B------:R-:W1:Y:S06]  /*0020*/  S2R R0, SR_TID.X ;  /* 0x0000000000007919 */ /* 0x000e6c0000002100 */
[----:B------:R-:W2:Y:S01]  /*0030*/  S2UR UR5, SR_CTAID.X ;  /* 0x00000000000579c3 */ /* 0x000ea20000002500 */
[----:B------:R-:W3:Y:S07]  /*0040*/  LDCU.64 UR8, c[0x0][0x358] ;  /* 0x00006b00ff0877ac */ /* 0x000eee0008000a00 */
[----:B------:R-:W4:Y:S01]  /*0050*/  LDC R7, c[0x0][0x370] ;  /* 0x0000dc00ff077b82 */ /* 0x000f220000000800 */
[----:B0-----:R-:W-:-:S04]  /*0060*/  UPRMT UR4, UR4, 0x8880, URZ ;  /* 0x0000888004047896 */ /* 0x001fc800080000ff */
[----:B------:R-:W-:-:S09]  /*0070*/  UISETP.NE.AND UP0, UPT, UR4, URZ, UPT ;  /* 0x000000ff0400728c */ /* 0x000fd2000bf05270 */
[----:B--23--:R-:W-:Y:S05]  /*0080*/  BRA.U !UP0, `(.L_x_1) ;  /* 0x00000009082c7547 */ /* 0x00cfea000b800000 */
[----:B------:R-:W0:Y:S01]  /*0090*/  LDC R2, c[0x0][0x388] ;  /* 0x0000e200ff027b82 */ /* 0x000e220000000800 */
[----:B------:R-:W-:-:S04]  /*00a0*/  USHF.L.U32 UR4, UR5, 0x4, URZ ;  /* 0x0000000405047899 */ /* 0x000fc800080006ff */
[----:B------:R-:W-:Y:S01]  /*00b0*/  UIADD3 UR5, UPT, UPT, UR4, 0x8, URZ ;  /* 0x0000000804057890 */ /* 0x000fe2000fffe0ff */
[----:B0-----:R-:W-:-:S05]  /*00c0*/  VIADD R2, R2, 0xfffffff0 ;  /* 0xfffffff002027836 */ /* 0x001fca0000000000 */
[----:B------:R-:W-:-:S13]  /*00d0*/  ISETP.LE.AND P0, PT, R2, UR5, PT ;  /* 0x0000000502007c0c */ /* 0x000fda000bf03270 */
[----:B------:R-:W-:Y:S05]  /*00e0*/  @P0 EXIT ;  /* 0x000000000000094d */ /* 0x000fea0003800000 */
[----:B------:R-:W0:Y:S01]  /*00f0*/  LDC.64 R4, c[0x0][0x380] ;  /* 0x0000e000ff047b82 */ /* 0x000e220000000a00 */
[----:B------:R-:W-:Y:S01]  /*0100*/  IMAD.U32 R3, RZ, RZ, UR4 ;  /* 0x00000004ff037e24 */ /* 0x000fe2000f8e00ff */
[C---:B-1----:R-:W-:Y:S01]  /*0110*/  LOP3.LUT R11, R0.reuse, 0x2, RZ, 0x3c, !PT ;  /* 0x00000002000b7812 */ /* 0x042fe200078e3cff */
[C---:B------:R-:W-:Y:S01]  /*0120*/  IMAD.SHL.U32 R6, R0.reuse, 0x4, RZ ;  /* 0x0000000400067824 */ /* 0x040fe200078e00ff */
[C---:B------:R-:W-:Y:S01]  /*0130*/  LOP3.LUT R9, R0.reuse, 0x8, RZ, 0x3c, !PT ;  /* 0x0000000800097812 */ /* 0x040fe200078e3cff */
[----:B----4-:R-:W-:Y:S01]  /*0140*/  IMAD.SHL.U32 R7, R7, 0x10, RZ ;  /* 0x0000001007077824 */ /* 0x010fe200078e00ff */
[-C--:B------:R-:W-:Y:S01]  /*0150*/  ISETP.GT.U32.AND P2, PT, R11, R0.reuse, PT ;  /* 0x000000000b00720c */ /* 0x080fe20003f44070 */
[----:B------:R-:W-:Y:S01]  /*0160*/  UMOV UR4, 0x400 ;  /* 0x0000040000047882 */ /* 0x000fe20000000000 */
[----:B------:R-:W1:Y:S01]  /*0170*/  S2UR UR5, SR_CgaCtaId ;  /* 0x00000000000579c3 */ /* 0x000e620000008800 */
[----:B------:R-:W-:Y:S02]  /*0180*/  IADD3 R11, PT, PT, -R0, 0x17, RZ ;  /* 0x00000017000b7810 */ /* 0x000fe40007ffe1ff */
[----:B------:R-:W-:-:S02]  /*0190*/  ISETP.GT.U32.AND P0, PT, R9, R0, PT ;  /* 0x000000000900720c */ /* 0x000fc40003f04070 */
[C---:B------:R-:W-:Y:S02]  /*01a0*/  LOP3.LUT R9, R0.reuse, 0x4, RZ, 0x3c, !PT ;  /* 0x0000000400097812 */ /* 0x040fe400078e3cff */
[C---:B------:R-:W-:Y:S02]  /*01b0*/  LOP3.LUT R13, R0.reuse, 0x1, RZ, 0x3c, !PT ;  /* 0x00000001000d7812 */ /* 0x040fe400078e3cff */
[-C--:B------:R-:W-:Y:S02]  /*01c0*/  ISETP.GT.U32.AND P1, PT, R9, R0.reuse, PT ;  /* 0x000000000900720c */ /* 0x080fe40003f24070 */
[----:B------:R-:W-:Y:S02]  /*01d0*/  ISETP.GT.U32.AND P3, PT, R13, R0, PT ;  /* 0x000000000d00720c */ /* 0x000fe40003f64070 */
[----:B------:R-:W-:Y:S02]  /*01e0*/  LOP3.LUT R16, R0, 0x10, RZ, 0xc0, !PT ;  /* 0x0000001000107812 */ /* 0x000fe400078ec0ff */
[C---:B------:R-:W-:Y:S01]  /*01f0*/  LOP3.LUT R10, R6.reuse, 0x20, RZ, 0x3c, !PT ;  /* 0x00000020060a7812 */ /* 0x040fe200078e3cff */
[----:B0-----:R-:W-:Y:S01]  /*0200*/  IMAD.WIDE.U32 R4, R3, 0x4, R4 ;  /* 0x0000000403047825 */ /* 0x001fe200078e0004 */
[----:B------:R-:W-:-:S02]  /*0210*/  LOP3.LUT R12, R6, 0x10, RZ, 0x3c, !PT ;  /* 0x00000010060c7812 */ /* 0x000fc400078e3cff */
[----:B------:R-:W-:Y:S02]  /*0220*/  LOP3.LUT R13, R6, 0x8, RZ, 0x3c, !PT ;  /* 0x00000008060d7812 */ /* 0x000fe400078e3cff */
[----:B------:R-:W-:Y:S02]  /*0230*/  IADD3 R18, P4, PT, R4, 0x20, RZ ;  /* 0x0000002004127810 */ /* 0x000fe40007f9e0ff */
[----:B------:R-:W-:Y:S01]  /*0240*/  SHF.R.S32.HI R4, RZ, 0x1f, R11 ;  /* 0x0000001fff047819 */ /* 0x000fe2000001140b */
[----:B-1----:R-:W-:Y:S01]  /*0250*/  ULEA UR4, UR5, UR4, 0x18 ;  /* 0x0000000405047291 */ /* 0x002fe2000f8ec0ff */
[----:B------:R-:W-:Y:S01]  /*0260*/  LOP3.LUT R8, R6, 0x4, RZ, 0x3c, !PT ;  /* 0x0000000406087812 */ /* 0x000fe200078e3cff */
[----:B------:R-:W-:Y:S01]  /*0270*/  IMAD.X R5, RZ, RZ, R5, P4 ;  /* 0x000000ffff057224 */ /* 0x000fe200020e0605 */
[----:B------:R-:W-:-:S04]  /*0280*/  ISETP.GT.U32.AND P4, PT, R0, 0x7, PT ;  /* 0x000000070000780c */ /* 0x000fc80003f84070 */
[----:B------:R-:W-:Y:S02]  /*0290*/  SEL R11, R11, R0, P4 ;  /* 0x000000000b0b7207 */ /* 0x000fe40002000000 */
[----:B------:R-:W-:-:S04]  /*02a0*/  SEL R4, R4, RZ, P4 ;  /* 0x000000ff04047207 */ /* 0x000fc80002000000 */
[----:B------:R-:W-:-:S07]  /*02b0*/  SHF.L.U64.HI R9, R11, 0x2, R4 ;  /* 0x000000020b097819 */ /* 0x000fce0000010204 */
.L_x_22:
[----:B------:R-:W-:-:S05]  /*02c0*/  IMAD.MOV.U32 R4, RZ, RZ, R18 ;  /* 0x000000ffff047224 */ /* 0x000fca00078e0012 */
[----:B0-----:R-:W-:-:S05]  /*02d0*/  LEA R14, P4, R11, R4, 0x2 ;  /* 0x000000040b0e7211 */ /* 0x001fca00078810ff */
[----:B------:R-:W-:-:S06]  /*02e0*/  IMAD.X R15, R5, 0x1, R9, P4 ;  /* 0x00000001050f7824 */ /* 0x000fcc00020e0609 */
[----:B------:R-:W2:Y:S01]  /*02f0*/  LDG.E R15, desc[UR8][R14.64] ;  /* 0x000000080e0f7981 */ /* 0x000ea2000c1e1900 */
[----:B------:R-:W-:Y:S03]  /*0300*/  BSSY.RECONVERGENT B0, `(.L_x_2) ;  /* 0x0000015000007945 */ /* 0x000fe60003800200 */
[----:B--2---:R0:W-:Y:S01]  /*0310*/  STS [R6+UR4], R15 ;  /* 0x0000000f06007988 */ /* 0x0041e20008000804 */
[----:B------:R-:W-:Y:S06]  /*0320*/  BAR.SYNC.DEFER_BLOCKING 0x0 ;  /* 0x0000000000007b1d */ /* 0x000fec0000010000 */
[----:B------:R-:W-:Y:S05]  /*0330*/  @!P0 BRA `(.L_x_3) ;  /* 0x0000000000448947 */ /* 0x000fea0003800000 */
[----:B------:R-:W-:Y:S01]  /*0340*/  ISETP.NE.AND P4, PT, R16, RZ, PT ;  /* 0x000000ff1000720c */ /* 0x000fe20003f85270 */
[----:B------:R-:W-:-:S12]  /*0350*/  BSSY.RELIABLE B1, `(.L_x_4) ;  /* 0x000000d000017945 */ /* 0x000fd80003800100 */
[----:B------:R-:W-:Y:S05]  /*0360*/  @!P4 BRA `(.L_x_5) ;  /* 0x000000000018c947 */ /* 0x000fea0003800000 */
[----:B0-----:R-:W-:Y:S04]  /*0370*/  LDS R15, [R6+UR4] ;  /* 0x00000004060f7984 */ /* 0x001fe80008000800 */
[----:B------:R-:W0:Y:S02]  /*0380*/  LDS R14, [R10+UR4] ;  /* 0x000000040a0e7984 */ /* 0x000e240008000800 */
[----:B0-----:R-:W-:-:S13]  /*0390*/  ISETP.GE.AND P4, PT, R15, R14, PT ;  /* 0x0000000e0f00720c */ /* 0x001fda0003f86270 */
[----:B------:R-:W-:Y:S05]  /*03a0*/  @P4 BREAK.RELIABLE B1 ;  /* 0x0000000000014942 */ /* 0x000fea0003800100 */
[----:B------:R-:W-:Y:S05]  /*03b0*/  @!P4 BRA `(.L_x_6) ;  /* 0x000000000018c947 */ /* 0x000fea0003800000 */
[----:B------:R-:W-:Y:S05]  /*03c0*/  BRA `(.L_x_3) ;  /* 0x0000000000207947 */ /* 0x000fea0003800000 */
.L_x_5:
[----:B0-----:R-:W-:Y:S04]  /*03d0*/  LDS R15, [R6+UR4] ;  /* 0x00000004060f7984 */ /* 0x001fe80008000800 */
[----:B------:R-:W0:Y:S02]  /*03e0*/  LDS R14, [R10+UR4] ;  /* 0x000000040a0e7984 */ /* 0x000e240008000800 */
[----:B0-----:R-:W-:-:S13]  /*03f0*/  ISETP.GT.AND P4, PT, R15, R14, PT ;  /* 0x0000000e0f00720c */ /* 0x001fda0003f84270 */
[----:B------:R-:W-:Y:S05]  /*0400*/  @!P4 BREAK.RELIABLE B1 ;  /* 0x000000000001c942 */ /* 0x000fea0003800100 */
[----:B------:R-:W-:Y:S05]  /*0410*/  @!P4 BRA `(.L_x_3) ;  /* 0x00000000000cc947 */ /* 0x000fea0003800000 */
.L_x_6:
[----:B------:R-:W-:Y:S05]  /*0420*/  BSYNC.RELIABLE B1 ;  /* 0x0000000000017941 */ /* 0x000fea0003800100 */
.L_x_4:
[----:B------:R1:W-:Y:S04]  /*0430*/  STS [R6+UR4], R14 ;  /* 0x0000000e06007988 */ /* 0x0003e80008000804 */
[----:B------:R1:W-:Y:S02]  /*0440*/  STS [R10+UR4], R15 ;  /* 0x0000000f0a007988 */ /* 0x0003e40008000804 */
.L_x_3:
[----:B------:R-:W-:Y:S05]  /*0450*/  BSYNC.RECONVERGENT B0 ;  /* 0x0000000000007941 */ /* 0x000fea0003800200 */
.L_x_2:
[----:B------:R-:W-:Y:S05]  /*0460*/  WARPSYNC.ALL ;  /* 0x0000000000007948 */ /* 0x000fea0003800000 */
[----:B------:R-:W-:Y:S06]  /*0470*/  BAR.SYNC.DEFER_BLOCKING 0x0 ;  /* 0x0000000000007b1d */ /* 0x000fec0000010000 */
[----:B------:R-:W-:Y:S04]  /*0480*/  BSSY.RECONVERGENT B0, `(.L_x_7) ;  /* 0x0000013000007945 */ /* 0x000fe80003800200 */
[----:B------:R-:W-:Y:S05]  /*0490*/  @!P1 BRA `(.L_x_8) ;  /* 0x0000000000449947 */ /* 0x000fea0003800000 */
[----:B------:R-:W-:Y:S01]  /*04a0*/  ISETP.NE.AND P4, PT, R16, RZ, PT ;  /* 0x000000ff1000720c */ /* 0x000fe20003f85270 */
[----:B------:R-:W-:-:S12]  /*04b0*/  BSSY.RELIABLE B1, `(.L_x_9) ;  /* 0x000000d000017945 */ /* 0x000fd80003800100 */
[----:B------:R-:W-:Y:S05]  /*04c0*/  @!P4 BRA `(.L_x_10) ;  /* 0x000000000018c947 */ /* 0x000fea0003800000 */
[----:B01----:R-:W-:Y:S04]  /*04d0*/  LDS R15, [R6+UR4] ;  /* 0x00000004060f7984 */ /* 0x003fe80008000800 */
[----:B------:R-:W0:Y:S02]  /*04e0*/  LDS R14, [R12+UR4] ;  /* 0x000000040c0e7984 */ /* 0x000e240008000800 */
[----:B0-----:R-:W-:-:S13]  /*04f0*/  ISETP.GE.AND P4, PT, R15, R14, PT ;  /* 0x0000000e0f00720c */ /* 0x001fda0003f86270 */
[----:B------:R-:W-:Y:S05]  /*0500*/  @P4 BREAK.RELIABLE B1 ;  /* 0x0000000000014942 */ /* 0x000fea0003800100 */
[----:B------:R-:W-:Y:S05]  /*0510*/  @!P4 BRA `(.L_x_11) ;  /* 0x000000000018c947 */ /* 0x000fea0003800000 */
[----:B------:R-:W-:Y:S05]  /*0520*/  BRA `(.L_x_8) ;  /* 0x0000000000207947 */ /* 0x000fea0003800000 */
.L_x_10:
[----:B01----:R-:W-:Y:S04]  /*0530*/  LDS R15, [R6+UR4] ;  /* 0x00000004060f7984 */ /* 0x003fe80008000800 */
[----:B------:R-:W0:Y:S02]  /*0540*/  LDS R14, [R12+UR4] ;  /* 0x000000040c0e7984 */ /* 0x000e240008000800 */
[----:B0-----:R-:W-:-:S13]  /*0550*/  ISETP.GT.AND P4, PT, R15, R14, PT ;  /* 0x0000000e0f00720c */ /* 0x001fda0003f84270 */
[----:B------:R-:W-:Y:S05]  /*0560*/  @!P4 BREAK.RELIABLE B1 ;  /* 0x000000000001c942 */ /* 0x000fea0003800100 */
[----:B------:R-:W-:Y:S05]  /*0570*/  @!P4 BRA `(.L_x_8) ;  /* 0x00000000000cc947 */ /* 0x000fea0003800000 */
.L_x_11:
[----:B------:R-:W-:Y:S05]  /*0580*/  BSYNC.RELIABLE B1 ;  /* 0x0000000000017941 */ /* 0x000fea0003800100 */
.L_x_9:
[----:B------:R2:W-:Y:S04]  /*0590*/  STS [R6+UR4], R14 ;  /* 0x0000000e06007988 */ /* 0x0005e80008000804 */
[----:B------:R2:W-:Y:S02]  /*05a0*/  STS [R12+UR4], R15 ;  /* 0x0000000f0c007988 */ /* 0x0005e40008000804 */
.L_x_8:
[----:B------:R-:W-:Y:S05]  /*05b0*/  BSYNC.RECONVERGENT B0 ;  /* 0x0000000000007941 */ /* 0x000fea0003800200 */
.L_x_7:
[----:B------:R-:W-:Y:S05]  /*05c0*/  WARPSYNC.ALL ;  /* 0x0000000000007948 */ /* 0x000fea0003800000 */
[----:B------:R-:W-:Y:S06]  /*05d0*/  BAR.SYNC.DEFER_BLOCKING 0x0 ;  /* 0x0000000000007b1d */ /* 0x000fec0000010000 */
[----:B------:R-:W-:Y:S04]  /*05e0*/  BSSY.RECONVERGENT B0, `(.L_x_12) ;  /* 0x0000013000007945 */ /* 0x000fe80003800200 */
[----:B------:R-:W-:Y:S05]  /*05f0*/  @!P2 BRA `(.L_x_13) ;  /* 0x000000000044a947 */ /* 0x000fea0003800000 */
[----:B------:R-:W-:Y:S01]  /*0600*/  ISETP.NE.AND P4, PT, R16, RZ, PT ;  /* 0x000000ff1000720c */ /* 0x000fe20003f85270 */
[----:B------:R-:W-:-:S12]  /*0610*/  BSSY.RELIABLE B1, `(.L_x_14) ;  /* 0x000000d000017945 */ /* 0x000fd80003800100 */
[----:B------:R-:W-:Y:S05]  /*0620*/  @!P4 BRA `(.L_x_15) ;  /* 0x000000000018c947 */ /* 0x000fea0003800000 */
[----:B-12---:R-:W-:Y:S04]  /*0630*/  LDS R14, [R6+UR4] ;  /* 0x00000004060e7984 */ /* 0x006fe80008000800 */
[----:B0-----:R-:W0:Y:S02]  /*0640*/  LDS R15, [R13+UR4] ;  /* 0x000000040d0f7984 */ /* 0x001e240008000800 */
[----:B0-----:R-:W-:-:S13]  /*0650*/  ISETP.GE.AND P4, PT, R14, R15, PT ;  /* 0x0000000f0e00720c */ /* 0x001fda0003f86270 */
[----:B------:R-:W-:Y:S05]  /*0660*/  @P4 BREAK.RELIABLE B1 ;  /* 0x0000000000014942 */ /* 0x000fea0003800100 */
[----:B------:R-:W-:Y:S05]  /*0670*/  @!P4 BRA `(.L_x_16) ;  /* 0x000000000018c947 */ /* 0x000fea0003800000 */
[----:B------:R-:W-:Y:S05]  /*0680*/  BRA `(.L_x_13) ;  /* 0x0000000000207947 */ /* 0x000fea0003800000 */
.L_x_15:
[----:B-12---:R-:W-:Y:S04]  /*0690*/  LDS R14, [R6+UR4] ;  /* 0x00000004060e7984 */ /* 0x006fe80008000800 */
[----:B0-----:R-:W0:Y:S02]  /*06a0*/  LDS R15, [R13+UR4] ;  /* 0x000000040d0f7984 */ /* 0x001e240008000800 */
[----:B0-----:R-:W-:-:S13]  /*06b0*/  ISETP.GT.AND P4, PT, R14, R15, PT ;  /* 0x0000000f0e00720c */ /* 0x001fda0003f84270 */
[----:B------:R-:W-:Y:S05]  /*06c0*/  @!P4 BREAK.RELIABLE B1 ;  /* 0x000000000001c942 */ /* 0x000fea0003800100 */
[----:B------:R-:W-:Y:S05]  /*06d0*/  @!P4 BRA `(.L_x_13) ;  /* 0x00000000000cc947 */ /* 0x000fea0003800000 */
.L_x_16:
[----:B------:R-:W-:Y:S05]  /*06e0*/  BSYNC.RELIABLE B1 ;  /* 0x0000000000017941 */ /* 0x000fea0003800100 */
.L_x_14:
[----:B------:R3:W-:Y:S04]  /*06f0*/  STS [R6+UR4], R15 ;  /* 0x0000000f06007988 */ /* 0x0007e80008000804 */
[----:B------:R3:W-:Y:S02]  /*0700*/  STS [R13+UR4], R14 ;  /* 0x0000000e0d007988 */ /* 0x0007e40008000804 */
.L_x_13:
[----:B------:R-:W-:Y:S05]  /*0710*/  BSYNC.RECONVERGENT B0 ;  /* 0x0000000000007941 */ /* 0x000fea0003800200 */
.L_x_12:
[----:B------:R-:W-:Y:S05]  /*0720*/  WARPSYNC.ALL ;  /* 0x0000000000007948 */ /* 0x000fea0003800000 */
[----:B------:R-:W-:Y:S06]  /*0730*/  BAR.SYNC.DEFER_BLOCKING 0x0 ;  /* 0x0000000000007b1d */ /* 0x000fec0000010000 */
[----:B------:R-:W-:Y:S04]  /*0740*/  BSSY.RECONVERGENT B0, `(.L_x_17) ;  /* 0x0000013000007945 */ /* 0x000fe80003800200 */
[----:B------:R-:W-:Y:S05]  /*0750*/  @!P3 BRA `(.L_x_18) ;  /* 0x000000000044b947 */ /* 0x000fea0003800000 */
[----:B------:R-:W-:Y:S01]  /*0760*/  ISETP.NE.AND P4, PT, R16, RZ, PT ;  /* 0x000000ff1000720c */ /* 0x000fe20003f85270 */
[----:B------:R-:W-:-:S12]  /*0770*/  BSSY.RELIABLE B1, `(.L_x_19) ;  /* 0x000000d000017945 */ /* 0x000fd80003800100 */
[----:B------:R-:W-:Y:S05]  /*0780*/  @!P4 BRA `(.L_x_20) ;  /* 0x000000000018c947 */ /* 0x000fea0003800000 */
[----:B0123--:R-:W-:Y:S04]  /*0790*/  LDS R15, [R6+UR4] ;  /* 0x00000004060f7984 */ /* 0x00ffe80008000800 */
[----:B------:R-:W0:Y:S02]  /*07a0*/  LDS R14, [R8+UR4] ;  /* 0x00000004080e7984 */ /* 0x000e240008000800 */
[----:B0-----:R-:W-:-:S13]  /*07b0*/  ISETP.GE.AND P4, PT, R15, R14, PT ;  /* 0x0000000e0f00720c */ /* 0x001fda0003f86270 */
[----:B------:R-:W-:Y:S05]  /*07c0*/  @P4 BREAK.RELIABLE B1 ;  /* 0x0000000000014942 */ /* 0x000fea0003800100 */
[----:B------:R-:W-:Y:S05]  /*07d0*/  @!P4 BRA `(.L_x_21) ;  /* 0x000000000018c947 */ /* 0x000fea0003800000 */
[----:B------:R-:W-:Y:S05]  /*07e0*/  BRA `(.L_x_18) ;  /* 0x0000000000207947 */ /* 0x000fea0003800000 */
.L_x_20:
[----:B0123--:R-:W-:Y:S04]  /*07f0*/  LDS R15, [R6+UR4] ;  /* 0x00000004060f7984 */ /* 0x00ffe80008000800 */
[----:B------:R-:W0:Y:S02]  /*0800*/  LDS R14, [R8+UR4] ;  /* 0x00000004080e7984 */ /* 0x000e240008000800 */
[----:B0-----:R-:W-:-:S13]  /*0810*/  ISETP.GT.AND P4, PT, R15, R14, PT ;  /* 0x0000000e0f00720c */ /* 0x001fda0003f84270 */
[----:B------:R-:W-:Y:S05]  /*0820*/  @!P4 BREAK.RELIABLE B1 ;  /* 0x000000000001c942 */ /* 0x000fea0003800100 */
[----:B------:R-:W-:Y:S05]  /*0830*/  @!P4 BRA `(.L_x_18) ;  /* 0x00000000000cc947 */ /* 0x000fea0003800000 */
.L_x_21:
[----:B------:R-:W-:Y:S05]  /*0840*/  BSYNC.RELIABLE B1 ;  /* 0x0000000000017941 */ /* 0x000fea0003800100 */
.L_x_19:
[----:B------:R4:W-:Y:S04]  /*0850*/  STS [R6+UR4], R14 ;  /* 0x0000000e06007988 */ /* 0x0009e80008000804 */
[----:B------:R4:W-:Y:S02]  /*0860*/  STS [R8+UR4], R15 ;  /* 0x0000000f08007988 */ /* 0x0009e40008000804 */
.L_x_18:
[----:B------:R-:W-:Y:S05]  /*0870*/  BSYNC.RECONVERGENT B0 ;  /* 0x0000000000007941 */ /* 0x000fea0003800200 */
.L_x_17:
[----:B------:R-:W-:Y:S05]  /*0880*/  WARPSYNC.ALL ;  /* 0x0000000000007948 */ /* 0x000fea0003800000 */
[----:B------:R-:W-:Y:S01]  /*0890*/  BAR.SYNC.DEFER_BLOCKING 0x0 ;  /* 0x0000000000007b1d */ /* 0x000fe20000010000 */
[----:B01234-:R-:W-:-:S04]  /*08a0*/  IMAD.WIDE.U32 R14, R0, 0x4, R4 ;  /* 0x00000004000e7825 */ /* 0x01ffc800078e0004 */
[C---:B------:R-:W-:Y:S02]  /*08b0*/  IMAD.IADD R3, R7.reuse, 0x1, R3 ;  /* 0x0000000107037824 */ /* 0x040fe400078e0203 */
[----:B------:R-:W-:-:S04]  /*08c0*/  IMAD.WIDE.U32 R4, R7, 0x4, R4 ;  /* 0x0000000407047825 */ /* 0x000fc800078e0004 */
[----:B------:R-:W-:Y:S02]  /*08d0*/  VIADD R19, R3, 0x8 ;  /* 0x0000000803137836 */ /* 0x000fe40000000000 */
[----:B------:R-:W-:-:S03]  /*08e0*/  IMAD.MOV.U32 R18, RZ, RZ, R4 ;  /* 0x000000ffff127224 */ /* 0x000fc600078e0004 */
[----:B------:R-:W-:Y:S01]  /*08f0*/  ISETP.GE.AND P4, PT, R19, R2, PT ;  /* 0x000000021300720c */ /* 0x000fe20003f86270 */
[----:B------:R-:W0:Y:S04]  /*0900*/  LDS R17, [R6+UR4] ;  /* 0x0000000406117984 */ /* 0x000e280008000800 */
[----:B0-----:R0:W-:Y:S08]  /*0910*/  STG.E desc[UR8][R14.64], R17 ;  /* 0x000000110e007986 */ /* 0x0011f0000c101908 */
[----:B------:R-:W-:Y:S05]  /*0920*/  @!P4 BRA `(.L_x_22) ;  /* 0xfffffff80064c947 */ /* 0x000fea000383ffff */
[----:B------:R-:W-:Y:S05]  /*0930*/  EXIT ;  /* 0x000000000000794d */ /* 0x000fea0003800000 */
.L_x_1:
[----:B------:R-:W0:Y:S01]  /*0940*/  LDC R2, c[0x0][0x388] ;  /* 0x0000e200ff027b82 */ /* 0x000e220000000800 */
[----:B------:R-:W-:-:S06]  /*0950*/  USHF.L.U32 UR5, UR5, 0x4, URZ ;  /* 0x0000000405057899 */ /* 0x000fcc00080006ff */
[----:B0-----:R-:W-:-:S13]  /*0960*/  ISETP.LE.AND P0, PT, R2, UR5, PT ;  /* 0x0000000502007c0c */ /* 0x001fda000bf03270 */
[----:B------:R-:W-:Y:S05]  /*0970*/  @P0 EXIT ;  /* 0x000000000000094d */ /* 0x000fea0003800000 */
[C---:B-1----:R-:W-:Y:S01]  /*0980*/  LOP3.LUT R3, R0.reuse, 0x8, RZ, 0x3c, !PT ;  /* 0x0000000800037812 */ /* 0x042fe200078e3cff */
[----:B------:R-:W0:Y:S01]  /*0990*/  S2UR UR6, SR_CgaCtaId ;  /* 0x00000000000679c3 */ /* 0x000e220000008800 */
[C---:B------:R-:W-:Y:S01]  /*09a0*/  IADD3 R11, PT, PT, -R0.reuse, 0x17, RZ ;  /* 0x00000017000b7810 */ /* 0x040fe20007ffe1ff */
[C---:B------:R-:W-:Y:S01]  /*09b0*/  IMAD.SHL.U32 R6, R0.reuse, 0x4, RZ ;  /* 0x0000000400067824 */ /* 0x040fe200078e00ff */
[-C--:B------:R-:W-:Y:S01]  /*09c0*/  ISETP.GT.U32.AND P0, PT, R3, R0.reuse, PT ;  /* 0x000000000300720c */ /* 0x080fe20003f04070 */
[----:B------:R-:W-:Y:S01]  /*09d0*/  IMAD.U32 R8, RZ, RZ, UR5 ;  /* 0x00000005ff087e24 */ /* 0x000fe2000f8e00ff */
[C---:B------:R-:W-:Y:S01]  /*09e0*/  LOP3.LUT R5, R0.reuse, 0x4, RZ, 0x3c, !PT ;  /* 0x0000000400057812 */ /* 0x040fe200078e3cff */
[----:B------:R-:W-:Y:S01]  /*09f0*/  UMOV UR4, 0x400 ;  /* 0x0000040000047882 */ /* 0x000fe20000000000 */
[----:B------:R-:W-:Y:S01]  /*0a00*/  ISETP.GT.U32.AND P4, PT, R0, 0x7, PT ;  /* 0x000000070000780c */ /* 0x000fe20003f84070 */
[----:B------:R-:W1:Y:S01]  /*0a10*/  LDC.64 R2, c[0x0][0x380] ;  /* 0x0000e000ff027b82 */ /* 0x000e620000000a00 */
[----:B------:R-:W-:Y:S01]  /*0a20*/  SHF.R.S32.HI R4, RZ, 0x1f, R11 ;  /* 0x0000001fff047819 */ /* 0x000fe2000001140b */
[----:B------:R-:W2:Y:S01]  /*0a30*/  LDCU UR7, c[0x0][0x388] ;  /* 0x00007100ff0777ac */ /* 0x000ea20008000800 */
[----:B------:R-:W-:-:S02]  /*0a40*/  ISETP.GT.U32.AND P1, PT, R5, R0, PT ;  /* 0x000000000500720c */ /* 0x000fc40003f24070 */
[C---:B------:R-:W-:Y:S02]  /*0a50*/  LOP3.LUT R9, R0.reuse, 0x1, RZ, 0x3c, !PT ;  /* 0x0000000100097812 */ /* 0x040fe400078e3cff */
[----:B------:R-:W-:Y:S02]  /*0a60*/  LOP3.LUT R5, R0, 0x2, RZ, 0x3c, !PT ;  /* 0x0000000200057812 */ /* 0x000fe400078e3cff */
[-C--:B------:R-:W-:Y:S02]  /*0a70*/  SEL R11, R11, R0.reuse, P4 ;  /* 0x000000000b0b7207 */ /* 0x080fe40002000000 */
[----:B------:R-:W-:Y:S02]  /*0a80*/  SEL R4, R4, RZ, P4 ;  /* 0x000000ff04047207 */ /* 0x000fe40002000000 */
[-C--:B------:R-:W-:Y:S02]  /*0a90*/  ISETP.GT.U32.AND P3, PT, R9, R0.reuse, PT ;  /* 0x000000000900720c */ /* 0x080fe40003f64070 */
[----:B------:R-:W-:Y:S01]  /*0aa0*/  ISETP.GT.U32.AND P2, PT, R5, R0, PT ;  /* 0x000000000500720c */ /* 0x000fe20003f44070 */
[----:B0-----:R-:W-:Y:S01]  /*0ab0*/  ULEA UR4, UR6, UR4, 0x18 ;  /* 0x0000000406047291 */ /* 0x001fe2000f8ec0ff */
[----:B------:R-:W-:-:S02]  /*0ac0*/  LOP3.LUT R18, R0, 0x10, RZ, 0xc0, !PT ;  /* 0x0000001000127812 */ /* 0x000fc400078ec0ff */
[C---:B------:R-:W-:Y:S02]  /*0ad0*/  LOP3.LUT R9, R6.reuse, 0x20, RZ, 0x3c, !PT ;  /* 0x0000002006097812 */ /* 0x040fe400078e3cff */
[C---:B------:R-:W-:Y:S02]  /*0ae0*/  LOP3.LUT R13, R6.reuse, 0x10, RZ, 0x3c, !PT ;  /* 0x00000010060d7812 */ /* 0x040fe400078e3cff */
[C---:B------:R-:W-:Y:S02]  /*0af0*/  LOP3.LUT R12, R6.reuse, 0x8, RZ, 0x3c, !PT ;  /* 0x00000008060c7812 */ /* 0x040fe400078e3cff */
[----:B------:R-:W-:Y:S02]  /*0b00*/  LOP3.LUT R10, R6, 0x4, RZ, 0x3c, !PT ;  /* 0x00000004060a7812 */ /* 0x000fe400078e3cff */
[----:B--2---:R-:W-:-:S07]  /*0b10*/  SHF.L.U64.HI R15, R11, 0x2, R4 ;  /* 0x000000020b0f7819 */ /* 0x004fce0000010204 */
.L_x_43:
[----:B01----:R-:W-:-:S03]  /*0b20*/  IMAD.WIDE.U32 R4, R8, 0x4, R2 ;  /* 0x0000000408047825 */ /* 0x003fc600078e0002 */
[----:B------:R-:W-:-:S05]  /*0b30*/  LEA R16, P4, R11, R4, 0x2 ;  /* 0x000000040b107211 */ /* 0x000fca00078810ff */
[----:B------:R-:W-:-:S06]  /*0b40*/  IMAD.X R17, R5, 0x1, R15, P4 ;  /* 0x0000000105117824 */ /* 0x000fcc00020e060f */
[----:B------:R-:W2:Y:S01]  /*0b50*/  LDG.E R17, desc[UR8][R16.64] ;  /* 0x0000000810117981 */ /* 0x000ea2000c1e1900 */
[----:B----4-:R-:W-:Y:S01]  /*0b60*/  IMAD R8, R7, 0x10, R8 ;  /* 0x0000001007087824 */ /* 0x010fe200078e0208 */
[----:B------:R-:W-:Y:S04]  /*0b70*/  BSSY.RECONVERGENT B0, `(.L_x_23) ;  /* 0x0000016000007945 */ /* 0x000fe80003800200 */
[----:B------:R-:W-:Y:S01]  /*0b80*/  ISETP.GE.AND P4, PT, R8, UR7, PT ;  /* 0x0000000708007c0c */ /* 0x000fe2000bf86270 */
[----:B--2---:R0:W-:Y:S01]  /*0b90*/  STS [R6+UR4], R17 ;  /* 0x0000001106007988 */ /* 0x0041e20008000804 */
[----:B------:R-:W-:Y:S06]  /*0ba0*/  BAR.SYNC.DEFER_BLOCKING 0x0 ;  /* 0x0000000000007b1d */ /* 0x000fec0000010000 */
[----:B------:R-:W-:Y:S05]  /*0bb0*/  @!P0 BRA `(.L_x_24) ;  /* 0x0000000000448947 */ /* 0x000fea0003800000 */
[----:B------:R-:W-:Y:S01]  /*0bc0*/  ISETP.NE.AND P5, PT, R18, RZ, PT ;  /* 0x000000ff1200720c */ /* 0x000fe20003fa5270 */
[----:B------:R-:W-:-:S12]  /*0bd0*/  BSSY.RELIABLE B1, `(.L_x_25) ;  /* 0x000000d000017945 */ /* 0x000fd80003800100 */
[----:B------:R-:W-:Y:S05]  /*0be0*/  @!P5 BRA `(.L_x_26) ;  /* 0x000000000018d947 */ /* 0x000fea0003800000 */
[----:B------:R-:W-:Y:S04]  /*0bf0*/  LDS R14, [R6+UR4] ;  /* 0x00000004060e7984 */ /* 0x000fe80008000800 */
[----:B0-----:R-:W0:Y:S02]  /*0c00*/  LDS R17, [R9+UR4] ;  /* 0x0000000409117984 */ /* 0x001e240008000800 */
[----:B0-----:R-:W-:-:S13]  /*0c10*/  ISETP.GE.AND P5, PT, R14, R17, PT ;  /* 0x000000110e00720c */ /* 0x001fda0003fa6270 */
[----:B------:R-:W-:Y:S05]  /*0c20*/  @P5 BREAK.RELIABLE B1 ;  /* 0x0000000000015942 */ /* 0x000fea0003800100 */
[----:B------:R-:W-:Y:S05]  /*0c30*/  @!P5 BRA `(.L_x_27) ;  /* 0x000000000018d947 */ /* 0x000fea0003800000 */
[----:B------:R-:W-:Y:S05]  /*0c40*/  BRA `(.L_x_24) ;  /* 0x0000000000207947 */ /* 0x000fea0003800000 */
.L_x_26:
[----:B------:R-:W-:Y:S04]  /*0c50*/  LDS R14, [R6+UR4] ;  /* 0x00000004060e7984 */ /* 0x000fe80008000800 */
[----:B0-----:R-:W0:Y:S02]  /*0c60*/  LDS R17, [R9+UR4] ;  /* 0x0000000409117984 */ /* 0x001e240008000800 */
[----:B0-----:R-:W-:-:S13]  /*0c70*/  ISETP.GT.AND P5, PT, R14, R17, PT ;  /* 0x000000110e00720c */ /* 0x001fda0003fa4270 */
[----:B------:R-:W-:Y:S05]  /*0c80*/  @!P5 BREAK.RELIABLE B1 ;  /* 0x000000000001d942 */ /* 0x000fea0003800100 */
[----:B------:R-:W-:Y:S05]  /*0c90*/  @!P5 BRA `(.L_x_24) ;  /* 0x00000000000cd947 */ /* 0x000fea0003800000 */
.L_x_27:
[----:B------:R-:W-:Y:S05]  /*0ca0*/  BSYNC.RELIABLE B1 ;  /* 0x0000000000017941 */ /* 0x000fea0003800100 */
.L_x_25:
[----:B------:R1:W-:Y:S04]  /*0cb0*/  STS [R6+UR4], R17 ;  /* 0x0000001106007988 */ /* 0x0003e80008000804 */
[----:B------:R1:W-:Y:S02]  /*0cc0*/  STS [R9+UR4], R14 ;  /* 0x0000000e09007988 */ /* 0x0003e40008000804 */
.L_x_24:
[----:B------:R-:W-:Y:S05]  /*0cd0*/  BSYNC.RECONVERGENT B0 ;  /* 0x0000000000007941 */ /* 0x000fea0003800200 */
.L_x_23:
[----:B------:R-:W-:Y:S05]  /*0ce0*/  WARPSYNC.ALL ;  /* 0x0000000000007948 */ /* 0x000fea0003800000 */
[----:B------:R-:W-:Y:S06]  /*0cf0*/  BAR.SYNC.DEFER_BLOCKING 0x0 ;  /* 0x0000000000007b1d */ /* 0x000fec0000010000 */
[----:B------:R-:W-:Y:S04]  /*0d00*/  BSSY.RECONVERGENT B0, `(.L_x_28) ;  /* 0x0000013000007945 */ /* 0x000fe80003800200 */
[----:B------:R-:W-:Y:S05]  /*0d10*/  @!P1 BRA `(.L_x_29) ;  /* 0x0000000000449947 */ /* 0x000fea0003800000 */
[----:B------:R-:W-:Y:S01]  /*0d20*/  ISETP.NE.AND P5, PT, R18, RZ, PT ;  /* 0x000000ff1200720c */ /* 0x000fe20003fa5270 */
[----:B------:R-:W-:-:S12]  /*0d30*/  BSSY.RELIABLE B1, `(.L_x_30) ;  /* 0x000000d000017945 */ /* 0x000fd80003800100 */
[----:B------:R-:W-:Y:S05]  /*0d40*/  @!P5 BRA `(.L_x_31) ;  /* 0x000000000018d947 */ /* 0x000fea0003800000 */
[----:B-1----:R-:W-:Y:S04]  /*0d50*/  LDS R14, [R6+UR4] ;  /* 0x00000004060e7984 */ /* 0x002fe80008000800 */
[----:B0-----:R-:W0:Y:S02]  /*0d60*/  LDS R17, [R13+UR4] ;  /* 0x000000040d117984 */ /* 0x001e240008000800 */
[----:B0-----:R-:W-:-:S13]  /*0d70*/  ISETP.GE.AND P5, PT, R14, R17, PT ;  /* 0x000000110e00720c */ /* 0x001fda0003fa6270 */
[----:B------:R-:W-:Y:S05]  /*0d80*/  @P5 BREAK.RELIABLE B1 ;  /* 0x0000000000015942 */ /* 0x000fea0003800100 */
[----:B------:R-:W-:Y:S05]  /*0d90*/  @!P5 BRA `(.L_x_32) ;  /* 0x000000000018d947 */ /* 0x000fea0003800000 */
[----:B------:R-:W-:Y:S05]  /*0da0*/  BRA `(.L_x_29) ;  /* 0x0000000000207947 */ /* 0x000fea0003800000 */
.L_x_31:
[----:B-1----:R-:W-:Y:S04]  /*0db0*/  LDS R14, [R6+UR4] ;  /* 0x00000004060e7984 */ /* 0x002fe80008000800 */
[----:B0-----:R-:W0:Y:S02]  /*0dc0*/  LDS R17, [R13+UR4] ;  /* 0x000000040d117984 */ /* 0x001e240008000800 */
[----:B0-----:R-:W-:-:S13]  /*0dd0*/  ISETP.GT.AND P5, PT, R14, R17, PT ;  /* 0x000000110e00720c */ /* 0x001fda0003fa4270 */
[----:B------:R-:W-:Y:S05]  /*0de0*/  @!P5 BREAK.RELIABLE B1 ;  /* 0x000000000001d942 */ /* 0x000fea0003800100 */
[----:B------:R-:W-:Y:S05]  /*0df0*/  @!P5 BRA `(.L_x_29) ;  /* 0x00000000000cd947 */ /* 0x000fea0003800000 */
.L_x_32:
[----:B------:R-:W-:Y:S05]  /*0e00*/  BSYNC.RELIABLE B1 ;  /* 0x0000000000017941 */ /* 0x000fea0003800100 */
.L_x_30:
[----:B------:R2:W-:Y:S04]  /*0e10*/  STS [R6+UR4], R17 ;  /* 0x0000001106007988 */ /* 0x0005e80008000804 */
[----:B------:R2:W-:Y:S02]  /*0e20*/  STS [R13+UR4], R14 ;  /* 0x0000000e0d007988 */ /* 0x0005e40008000804 */
.L_x_29:
[----:B------:R-:W-:Y:S05]  /*0e30*/  BSYNC.RECONVERGENT B0 ;  /* 0x0000000000007941 */ /* 0x000fea0003800200 */
.L_x_28:
[----:B------:R-:W-:Y:S05]  /*0e40*/  WARPSYNC.ALL ;  /* 0x0000000000007948 */ /* 0x000fea0003800000 */
[----:B------:R-:W-:Y:S06]  /*0e50*/  BAR.SYNC.DEFER_BLOCKING 0x0 ;  /* 0x0000000000007b1d */ /* 0x000fec0000010000 */
[----:B------:R-:W-:Y:S04]  /*0e60*/  BSSY.RECONVERGENT B0, `(.L_x_33) ;  /* 0x0000013000007945 */ /* 0x000fe80003800200 */
[----:B------:R-:W-:Y:S05]  /*0e70*/  @!P2 BRA `(.L_x_34) ;  /* 0x000000000044a947 */ /* 0x000fea0003800000 */
[----:B------:R-:W-:Y:S01]  /*0e80*/  ISETP.NE.AND P5, PT, R18, RZ, PT ;  /* 0x000000ff1200720c */ /* 0x000fe20003fa5270 */
[----:B------:R-:W-:-:S12]  /*0e90*/  BSSY.RELIABLE B1, `(.L_x_35) ;  /* 0x000000d000017945 */ /* 0x000fd80003800100 */
[----:B------:R-:W-:Y:S05]  /*0ea0*/  @!P5 BRA `(.L_x_36) ;  /* 0x000000000018d947 */ /* 0x000fea0003800000 */
[----:B012---:R-:W-:Y:S04]  /*0eb0*/  LDS R17, [R6+UR4] ;  /* 0x0000000406117984 */ /* 0x007fe80008000800 */
[----:B------:R-:W0:Y:S02]  /*0ec0*/  LDS R14, [R12+UR4] ;  /* 0x000000040c0e7984 */ /* 0x000e240008000800 */
[----:B0-----:R-:W-:-:S13]  /*0ed0*/  ISETP.GE.AND P5, PT, R17, R14, PT ;  /* 0x0000000e1100720c */ /* 0x001fda0003fa6270 */
[----:B------:R-:W-:Y:S05]  /*0ee0*/  @P5 BREAK.RELIABLE B1 ;  /* 0x0000000000015942 */ /* 0x000fea0003800100 */
[----:B------:R-:W-:Y:S05]  /*0ef0*/  @!P5 BRA `(.L_x_37) ;  /* 0x000000000018d947 */ /* 0x000fea0003800000 */
[----:B------:R-:W-:Y:S05]  /*0f00*/  BRA `(.L_x_34) ;  /* 0x0000000000207947 */ /* 0x000fea0003800000 */
.L_x_36:
[----:B012---:R-:W-:Y:S04]  /*0f10*/  LDS R17, [R6+UR4] ;  /* 0x0000000406117984 */ /* 0x007fe80008000800 */
[----:B------:R-:W0:Y:S02]  /*0f20*/  LDS R14, [R12+UR4] ;  /* 0x000000040c0e7984 */ /* 0x000e240008000800 */
[----:B0-----:R-:W-:-:S13]  /*0f30*/  ISETP.GT.AND P5, PT, R17, R14, PT ;  /* 0x0000000e1100720c */ /* 0x001fda0003fa4270 */
[----:B------:R-:W-:Y:S05]  /*0f40*/  @!P5 BREAK.RELIABLE B1 ;  /* 0x000000000001d942 */ /* 0x000fea0003800100 */
[----:B------:R-:W-:Y:S05]  /*0f50*/  @!P5 BRA `(.L_x_34) ;  /* 0x00000000000cd947 */ /* 0x000fea0003800000 */
.L_x_37:
[----:B------:R-:W-:Y:S05]  /*0f60*/  BSYNC.RELIABLE B1 ;  /* 0x0000000000017941 */ /* 0x000fea0003800100 */
.L_x_35:
[----:B------:R3:W-:Y:S04]  /*0f70*/  STS [R6+UR4], R14 ;  /* 0x0000000e06007988 */ /* 0x0007e80008000804 */
[----:B------:R3:W-:Y:S02]  /*0f80*/  STS [R12+UR4], R17 ;  /* 0x000000110c007988 */ /* 0x0007e40008000804 */
.L_x_34:
[----:B------:R-:W-:Y:S05]  /*0f90*/  BSYNC.RECONVERGENT B0 ;  /* 0x0000000000007941 */ /* 0x000fea0003800200 */
.L_x_33:
        /* <DEDUP_REMOVED lines=13> */
.L_x_41:
[----:B0123--:R-:W-:Y:S04]  /*1070*/  LDS R17, [R6+UR4] ;  /* 0x0000000406117984 */ /* 0x00ffe80008000800 */
[----:B------:R-:W0:Y:S02]  /*1080*/  LDS R14, [R10+UR4] ;  /* 0x000000040a0e7984 */ /* 0x000e240008000800 */
[----:B0-----:R-:W-:-:S13]  /*1090*/  ISETP.GT.AND P5, PT, R17, R14, PT ;  /* 0x0000000e1100720c */ /* 0x001fda0003fa4270 */
[----:B------:R-:W-:Y:S05]  /*10a0*/  @!P5 BREAK.RELIABLE B1 ;  /* 0x000000000001d942 */ /* 0x000fea0003800100 */
[----:B------:R-:W-:Y:S05]  /*10b0*/  @!P5 BRA `(.L_x_39) ;  /* 0x00000000000cd947 */ /* 0x000fea0003800000 */
.L_x_42:
[----:B------:R-:W-:Y:S05]  /*10c0*/  BSYNC.RELIABLE B1 ;  /* 0x0000000000017941 */ /* 0x000fea0003800100 */
.L_x_40:
[----:B------:R4:W-:Y:S04]  /*10d0*/  STS [R6+UR4], R14 ;  /* 0x0000000e06007988 */ /* 0x0009e80008000804 */
[----:B------:R4:W-:Y:S02]  /*10e0*/  STS [R10+UR4], R17 ;  /* 0x000000110a007988 */ /* 0x0009e40008000804 */
.L_x_39:
[----:B------:R-:W-:Y:S05]  /*10f0*/  BSYNC.RECONVERGENT B0 ;  /* 0x0000000000007941 */ /* 0x000fea0003800200 */
.L_x_38:
[----:B------:R-:W-:Y:S05]  /*1100*/  WARPSYNC.ALL ;  /* 0x0000000000007948 */ /* 0x000fea0003800000 */
[----:B------:R-:W-:Y:S01]  /*1110*/  BAR.SYNC.DEFER_BLOCKING 0x0 ;  /* 0x0000000000007b1d */ /* 0x000fe20000010000 */
[----:B------:R-:W-:-:S04]  /*1120*/  LEA R4, P5, R0, R4, 0x2 ;  /* 0x0000000400047211 */ /* 0x000fc800078a10ff */
[----:B------:R-:W-:Y:S01]  /*1130*/  LEA.HI.X R5, R0, R5, RZ, 0x2, P5 ;  /* 0x0000000500057211 */ /* 0x000fe200028f14ff */
[----:B01234-:R-:W0:Y:S04]  /*1140*/  LDS R17, [R6+UR4] ;  /* 0x0000000406117984 */ /* 0x01fe280008000800 */
[----:B0-----:R0:W-:Y:S01]  /*1150*/  STG.E desc[UR8][R4.64], R17 ;  /* 0x0000001104007986 */ /* 0x0011e2000c101908 */
[----:B------:R-:W-:Y:S05]  /*1160*/  @!P4 BRA `(.L_x_43) ;  /* 0xfffffff8006cc947 */ /* 0x000fea000383ffff */
[----:B------:R-:W-:Y:S05]  /*1170*/  EXIT ;  /* 0x000000000000794d */ /* 0x000fea0003800000 */
.L_x_44:
        /* <DEDUP_REMOVED lines=16> */
.L_x_55:


//--------------------- .text._Z15bitonicSortStepPiiii --------------------------
	.section	.text._Z15bitonicSortStepPiiii,"ax",@progbits
	.align	128
        .global         _Z15bitonicSortStepPiiii
        .type           _Z15bitonicSortStepPiiii,@function
        .size           _Z15bitonicSortStepPiiii,(.L_x_56 - _Z15bitonicSortStepPiiii)
        .other          _Z15bitonicSortStepPiiii,@"STO_CUDA_ENTRY STV_DEFAULT"
_Z15bitonicSortStepPiiii:
.text._Z15bitonicSortStepPiiii:
[----:B------:R-:W-:Y:S08]  /*0000*/  LDC R1, c[0x0][0x37c] ;  /* 0x0000df00ff017b82 */ /* 0x000ff00000000800 */
[----:B------:R-:W0:Y:S08]  /*0010*/  S2UR UR4, SR_CTAID.X ;  /* 0x00000000000479c3 */ /* 0x000e300000002500 */
[----:B------:R-:W1:Y:S01]  /*0020*/  LDC R0, c[0x0][0x390] ;  /* 0x0000e400ff007b82 */ /* 0x000e620000000800 */
[----:B0-----:R-:W-:-:S06]  /*0030*/  USHF.L.U32 UR4, UR4, 0x4, URZ ;  /* 0x0000000404047899 */ /* 0x001fcc00080006ff */
[----:B-1----:R-:W-:-:S13]  /*0040*/  ISETP.LE.AND P0, PT, R0, UR4, PT ;  /* 0x0000000400007c0c */ /* 0x002fda000bf03270 */
[----:B------:R-:W-:Y:S05]  /*0050*/  @P0 EXIT ;  /* 0x000000000000094d */ /* 0x000fea0003800000 */
[----:B------:R-:W0:Y:S01]  /*0060*/  S2R R6, SR_TID.X ;  /* 0x0000000000067919 */ /* 0x000e220000002100 */
[----:B------:R-:W1:Y:S01]  /*0070*/  S2UR UR6, SR_CgaCtaId ;  /* 0x00000000000679c3 */ /* 0x000e620000008800 */
[----:B------:R-:W-:Y:S01]  /*0080*/  UMOV UR5, 0x400 ;  /* 0x0000040000057882 */ /* 0x000fe20000000000 */
[----:B------:R-:W2:Y:S01]  /*0090*/  LDCU UR8, c[0x0][0x370] ;  /* 0x00006e00ff0877ac */ /* 0x000ea20008000800 */
[----:B------:R-:W3:Y:S01]  /*00a0*/  LDCU.64 UR10, c[0x0][0x358] ;  /* 0x00006b00ff0a77ac */ /* 0x000ee20008000a00 */
[----:B-1----:R-:W-:-:S06]  /*00b0*/  ULEA UR5, UR6, UR5, 0x18 ;  /* 0x0000000506057291 */ /* 0x002fcc000f8ec0ff */
[----:B0-23--:R-:W-:-:S07]  /*00c0*/  LEA R0, R6, UR5, 0x2 ;  /* 0x0000000506007c11 */ /* 0x00dfce000f8e10ff */
.L_x_52:
[----:B0-----:R-:W0:Y:S01]  /*00d0*/  LDC.64 R2, c[0x0][0x380] ;  /* 0x0000e000ff027b82 */ /* 0x001e220000000a00 */
[----:B------:R-:W-:Y:S01]  /*00e0*/  VIADD R5, R6, UR4 ;  /* 0x0000000406057c36 */ /* 0x000fe20008000000 */
[----:B------:R-:W1:Y:S01]  /*00f0*/  LDCU UR6, c[0x0][0x38c] ;  /* 0x00007180ff0677ac */ /* 0x000e620008000800 */
[----:B------:R-:W2:Y:S02]  /*0100*/  LDCU UR7, c[0x0][0x390] ;  /* 0x00007200ff0777ac */ /* 0x000ea40008000800 */
[----:B0-----:R-:W-:-:S05]  /*0110*/  IMAD.WIDE.U32 R2, R5, 0x4, R2 ;  /* 0x0000000405027825 */ /* 0x001fca00078e0002 */
[----:B------:R-:W3:Y:S01]  /*0120*/  LDG.E R5, desc[UR10][R2.64] ;  /* 0x0000000a02057981 */ /* 0x000ee2000c1e1900 */
[----:B-1----:R-:W-:Y:S02]  /*0130*/  UISETP.GE.AND UP1, UPT, UR6, 0x2, UPT ;  /* 0x000000020600788c */ /* 0x002fe4000bf26270 */
[----:B------:R-:W-:-:S04]  /*0140*/  ULEA UR4, UR8, UR4, 0x4 ;  /* 0x0000000408047291 */ /* 0x000fc8000f8e20ff */
[----:B--2---:R-:W-:Y:S01]  /*0150*/  UISETP.GE.AND UP0, UPT, UR4, UR7, UPT ;  /* 0x000000070400728c */ /* 0x004fe2000bf06270 */
[----:B---3--:R0:W-:Y:S01]  /*0160*/  STS [R0], R5 ;  /* 0x0000000500007388 */ /* 0x0081e20000000800 */
[----:B------:R-:W-:Y:S06]  /*0170*/  BAR.SYNC.DEFER_BLOCKING 0x0 ;  /* 0x0000000000007b1d */ /* 0x000fec0000010000 */
[----:B------:R-:W-:Y:S05]  /*0180*/  BRA.U !UP1, `(.L_x_45) ;  /* 0x00000001097c7547 */ /* 0x000fea000b800000 */
[----:B------:R-:W1:Y:S01]  /*0190*/  LDCU UR6, c[0x0][0x38c] ;  /* 0x00007180ff0677ac */ /* 0x000e620008000800 */
[----:B------:R-:W2:Y:S02]  /*01a0*/  LDCU UR9, c[0x0][0x38c] ;  /* 0x00007180ff0977ac */ /* 0x000ea40008000800 */
.L_x_51:
[----:B-1----:R-:W-:Y:S01]  /*01b0*/  UMOV UR7, UR6 ;  /* 0x0000000600077c82 */ /* 0x002fe20008000000 */
[----:B------:R-:W-:Y:S01]  /*01c0*/  USHF.R.U32.HI UR6, URZ, 0x1, UR6 ;  /* 0x00000001ff067899 */ /* 0x000fe20008011606 */
[----:B------:R-:W-:Y:S05]  /*01d0*/  BSSY.RECONVERGENT B0, `(.L_x_46) ;  /* 0x0000016000007945 */ /* 0x000fea0003800200 */
[----:B0-----:R-:W-:-:S04]  /*01e0*/  LOP3.LUT R5, R6, UR6, RZ, 0x3c, !PT ;  /* 0x0000000606057c12 */ /* 0x001fc8000f8e3cff */
[----:B------:R-:W-:-:S13]  /*01f0*/  ISETP.GT.U32.AND P0, PT, R5, R6, PT ;  /* 0x000000060500720c */ /* 0x000fda0003f04070 */
[----:B------:R-:W-:Y:S05]  /*0200*/  @!P0 BRA `(.L_x_47) ;  /* 0x0000000000488947 */ /* 0x000fea0003800000 */
[----:B--2---:R-:W-:Y:S01]  /*0210*/  LOP3.LUT P0, RZ, R6, UR9, RZ, 0xc0, !PT ;  /* 0x0000000906ff7c12 */ /* 0x004fe2000f80c0ff */
[----:B------:R-:W-:Y:S01]  /*0220*/  BSSY.RELIABLE B1, `(.L_x_48) ;  /* 0x000000e000017945 */ /* 0x000fe20003800100 */
[----:B------:R-:W-:-:S11]  /*0230*/  LEA R7, R5, UR5, 0x2 ;  /* 0x0000000505077c11 */ /* 0x000fd6000f8e10ff */
[----:B------:R-:W-:Y:S05]  /*0240*/  @!P0 BRA `(.L_x_49) ;  /* 0x0000000000188947 */ /* 0x000fea0003800000 */
[----:B------:R-:W-:Y:S04]  /*0250*/  LDS R4, [R0] ;  /* 0x0000000000047984 */ /* 0x000fe80000000800 */
[----:B------:R-:W0:Y:S02]  /*0260*/  LDS R5, [R7] ;  /* 0x0000000007057984 */ /* 0x000e240000000800 */
[----:B0-----:R-:W-:-:S13]  /*0270*/  ISETP.GE.AND P0, PT, R4, R5, PT ;  /* 0x000000050400720c */ /* 0x001fda0003f06270 */
[----:B------:R-:W-:Y:S05]  /*0280*/  @P0 BREAK.RELIABLE B1 ;  /* 0x0000000000010942 */ /* 0x000fea0003800100 */
[----:B------:R-:W-:Y:S05]  /*0290*/  @!P0 BRA `(.L_x_50) ;  /* 0x0000000000188947 */ /* 0x000fea0003800000 */
[----:B------:R-:W-:Y:S05]  /*02a0*/  BRA `(.L_x_47) ;  /* 0x0000000000207947 */ /* 0x000fea0003800000 */
.L_x_49:
[----:B------:R-:W-:Y:S04]  /*02b0*/  LDS R4, [R0] ;  /* 0x0000000000047984 */ /* 0x000fe80000000800 */
[----:B------:R-:W0:Y:S02]  /*02c0*/  LDS R5, [R7] ;  /* 0x0000000007057984 */ /* 0x000e240000000800 */
[----:B0-----:R-:W-:-:S13]  /*02d0*/  ISETP.GT.AND P0, PT, R4, R5, PT ;  /* 0x000000050400720c */ /* 0x001fda0003f04270 */
[----:B------:R-:W-:Y:S05]  /*02e0*/  @!P0 BREAK.RELIABLE B1 ;  /* 0x0000000000018942 */ /* 0x000fea0003800100 */
[----:B------:R-:W-:Y:S05]  /*02f0*/  @!P0 BRA `(.L_x_47) ;  /* 0x00000000000c8947 */ /* 0x000fea0003800000 */
.L_x_50:
[----:B------:R-:W-:Y:S05]  /*0300*/  BSYNC.RELIABLE B1 ;  /* 0x0000000000017941 */ /* 0x000fea0003800100 */
.L_x_48:
[----:B------:R0:W-:Y:S04]  /*0310*/  STS [R0], R5 ;  /* 0x0000000500007388 */ /* 0x0001e80000000800 */
[----:B------:R0:W-:Y:S02]  /*0320*/  STS [R7], R4 ;  /* 0x0000000407007388 */ /* 0x0001e40000000800 */
.L_x_47:
[----:B--2---:R-:W-:Y:S05]  /*0330*/  BSYNC.RECONVERGENT B0 ;  /* 0x0000000000007941 */ /* 0x004fea0003800200 */
.L_x_46:
[----:B------:R-:W-:Y:S05]  /*0340*/  WARPSYNC.ALL ;  /* 0x0000000000007948 */ /* 0x000fea0003800000 */
[----:B------:R-:W-:Y:S01]  /*0350*/  BAR.SYNC.DEFER_BLOCKING 0x0 ;  /* 0x0000000000007b1d */ /* 0x000fe20000010000 */
[----:B------:R-:W-:-:S09]  /*0360*/  UISETP.GT.U32.AND UP1, UPT, UR7, 0x3, UPT ;  /* 0x000000030700788c */ /* 0x000fd2000bf24070 */
[----:B------:R-:W-:Y:S05]  /*0370*/  BRA.U UP1, `(.L_x_51) ;  /* 0xfffffffd018c7547 */ /* 0x000fea000b83ffff */
.L_x_45:
[----:B0-----:R-:W0:Y:S04]  /*0380*/  LDS R5, [R0] ;  /* 0x0000000000057984 */ /* 0x001e280000000800 */
[----:B0-----:R0:W-:Y:S01]  /*0390*/  STG.E desc[UR10][R2.64], R5 ;  /* 0x0000000502007986 */ /* 0x0011e2000c10190a */
[----:B------:R-:W-:Y:S05]  /*03a0*/  BRA.U !UP0, `(.L_x_52) ;  /* 0xfffffffd08487547 */ /* 0x000fea000b83ffff */
[----:B------:R-:W-:Y:S05]  /*03b0*/  EXIT ;  /* 0x000000000000794d */ /* 0x000fea0003800000 */
.L_x_53:
        /* <DEDUP_REMOVED lines=12> */
.L_x_56:


//--------------------- .nv.shared.reserved.0     --------------------------
	.section	.nv.shared.reserved.0,"aw",@nobits
	.weak		__nv_reservedSMEM_offset_0_alias
	.size		__nv_reservedSMEM_offset_0_alias, 0, 64
	.other		__nv_reservedSMEM_offset_0_alias,@"STO_CUDA_RESERVED_SHARED STV_DEFAULT"
__nv_reservedSMEM_offset_0_alias:
	.zero		0
	.zero		64


//--------------------- .nv.global                --------------------------
	.section	.nv.global,"aw",@nobits
.nv.global:
	.type		_ZN34_INTERNAL_f0fadf50_4_k_cu_2ad63e696thrust24THRUST_300001_SM_1000_NS12placeholders2_8E,@object
	.size		_ZN34_INTERNAL_f0fadf50_4_k_cu_2ad63e696thrust24THRUST_300001_SM_1000_NS12placeholders2_8E,(_ZN34_INTERNAL_f0fadf50_4_k_cu_2ad63e694cuda3std3__436_GLOBAL__N__f0fadf50_4_k_cu_2ad63e696ignoreE - _ZN34_INTERNAL_f0fadf50_4_k_cu_2ad63e696thrust24THRUST_300001_SM_1000_NS12placeholders2_8E)
_ZN34_INTERNAL_f0fadf50_4_k_cu_2ad63e696thrust24THRUST_300001_SM_1000_NS12placeholders2_8E:
	.zero		1
	.type		_ZN34_INTERNAL_f0fadf50_4_k_cu_2ad63e694cuda3std3__436_GLOBAL__N__f0fadf50_4_k_cu_2ad63e696ignoreE,@object
	.size		_ZN34_INTERNAL_f0fadf50_4_k_cu_2ad63e694cuda3std3__436_GLOBAL__N__f0fadf50_4_k_cu_2ad63e696ignoreE,(_ZN34_INTERNAL_f0fadf50_4_k_cu_2ad63e694cuda3std6ranges3__45__cpo4dataE - _ZN34_INTERNAL_f0fadf50_4_k_cu_2ad63e694cuda3std3__436_GLOBAL__N__f0fadf50_4_k_cu_2ad63e696ignoreE)
_ZN34_INTERNAL_f0fadf50_4_k_cu_2ad63e694cuda3std3__436_GLOBAL__N__f0fadf50_4_k_cu_2ad63e696ignoreE:
	.zero		1
	.type		_ZN34_INTERNAL_f0fadf50_4_k_cu_2ad63e694cuda3std6ranges3__45__cpo4dataE,@object
	.size		_ZN34_INTERNAL_f0fadf50_4_k_cu_2ad63e694cuda3std6ranges3__45__cpo4dataE,(_ZN34_INTERNAL_f0fadf50_4_k_cu_2ad63e696thrust24THRUST_300001_SM_1000_NS6system3cpp3parE - _ZN34_INTERNAL_f0fadf50_4_k_cu_2ad63e694cuda3std6ranges3__45__cpo4dataE)
_ZN34_INTERNAL_f0fadf50_4_k_cu_2ad63e694cuda3std6ranges3__45__cpo4dataE:
	.zero		1
	.type		_ZN34_INTERNAL_f0fadf50_4_k_cu_2ad63e696thrust24THRUST_300001_SM_1000_NS6system3cpp3parE,@object
	.size		_ZN34_INTERNAL_f0fadf50_4_k_cu_2ad63e696thrust24THRUST_300001_SM_1000_NS6system3cpp3parE,(_ZN34_INTERNAL_f0fadf50_4_k_cu_2ad63e694cuda3std3__45__cpo5beginE - _ZN34_INTERNAL_f0fadf50_4_k_cu_2ad63e696thrust24THRUST_300001_SM_1000_NS6system3cpp3parE)
_ZN34_INTERNAL_f0fadf50_4_k_cu_2ad63e696thrust24THRUST_300001_SM_1000_NS6system3cpp3parE:
	.zero		1
	.type		_ZN34_INTERNAL_f0fadf50_4_k_cu_2ad63e694cuda3std3__45__cpo5beginE,@object
	.size		_ZN34_INTERNAL_f0fadf50_4_k_cu_2ad63e694cuda3std3__45__cpo5beginE,(_ZN34_INTERNAL_f0fadf50_4_k_cu_2ad63e694cuda3std6ranges3__45__cpo5beginE - _ZN34_INTERNAL_f0fadf50_4_k_cu_2ad63e694cuda3std3__45__cpo5beginE)
_ZN34_INTERNAL_f0fadf50_4_k_cu_2ad63e694cuda3std3__45__cpo5beginE:
	.zero		1
	.type		_ZN34_INTERNAL_f0fadf50_4_k_cu_2ad63e694cuda3std6ranges3__45__cpo5beginE,@object
	.size		_ZN34_INTERNAL_f0fadf50_4_k_cu_2ad63e694cuda3std6ranges3__45__cpo5beginE,(_ZN34_INTERNAL_f0fadf50_4_k_cu_2ad63e696thrust24THRUST_300001_SM_1000_NS6deviceE - _ZN34_INTERNAL_f0fadf50_4_k_cu_2ad63e694cuda3std6ranges3__45__cpo5beginE)
_ZN34_INTERNAL_f0fadf50_4_k_cu_2ad63e694cuda3std6ranges3__45__cpo5beginE:
	.zero		1
	.type		_ZN34_INTERNAL_f0fadf50_4_k_cu_2ad63e696thrust24THRUST_300001_SM_1000_NS6deviceE,@object
	.size		_ZN34_INTERNAL_f0fadf50_4_k_cu_2ad63e696thrust24THRUST_300001_SM_1000_NS6deviceE,(_ZN34_INTERNAL_f0fadf50_4_k_cu_2ad63e694cuda3std3__47nulloptE - _ZN34_INTERNAL_f0fadf50_4_k_cu_2ad63e696thrust24THRUST_300001_SM_1000_NS6deviceE)
_ZN34_INTERNAL_f0fadf50_4_k_cu_2ad63e696thrust24THRUST_300001_SM_1000_NS6deviceE:
	.zero		1
	.type		_ZN34_INTERNAL_f0fadf50_4_k_cu_2ad63e694cuda3std3__47nulloptE,@object
	.size		_ZN34_INTERNAL_f0fadf50_4_k_cu_2ad63e694cuda3std3__47nulloptE,(_ZN34_INTERNAL_f0fadf50_4_k_cu_2ad63e694cuda3std6ranges3__45__cpo8distanceE - _ZN34_INTERNAL_f0fadf50_4_k_cu_2ad63e694cuda3std3__47nulloptE)
_ZN34_INTERNAL_f0fadf50_4_k_cu_2ad63e694cuda3std3__47nulloptE:
	.zero		1
	.type		_ZN34_INTERNAL_f0fadf50_4_k_cu_2ad63e694cuda3std6ranges3__45__cpo8distanceE,@object
	.size		_ZN34_INTERNAL_f0fadf50_4_k_cu_2ad63e694cuda3std6ranges3__45__cpo8distanceE,(_ZN34_INTERNAL_f0fadf50_4_k_cu_2ad63e696thrust24THRUST_300001_SM_1000_NS12placeholders2_4E - _ZN34_INTERNAL_f0fadf50_4_k_cu_2ad63e694cuda3std6ranges3__45__cpo8distanceE)
_ZN34_INTERNAL_f0fadf50_4_k_cu_2ad63e694cuda3std6ranges3__45__cpo8distanceE:
	.zero		1
	.type		_ZN34_INTERNAL_f0fadf50_4_k_cu_2ad63e696thrust24THRUST_300001_SM_1000_NS12placeholders2_4E,@object
	.size		_ZN34_INTERNAL_f0fadf50_4_k_cu_2ad63e696thrust24THRUST_300001_SM_1000_NS12placeholders2_4E,(_ZN34_INTERNAL_f0fadf50_4_k_cu_2ad63e694cuda3std3__45__cpo6rbeginE - _ZN34_INTERNAL_f0fadf50_4_k_cu_2ad63e696thrust24THRUST_300001_SM_1000_NS12placeholders2_4E)
_ZN34_INTERNAL_f0fadf50_4_k_cu_2ad63e696thrust24THRUST_300001_SM_1000_NS12placeholders2_4E:
	.zero		1
	.type		_ZN34_INTERNAL_f0fadf50_4_k_cu_2ad63e694cuda3std3__45__cpo6rbeginE,@object
	.size		_ZN34_INTERNAL_f0fadf50_4_k_cu_2ad63e694cuda3std3__45__cpo6rbeginE,(_ZN34_INTERNAL_f0fadf50_4_k_cu_2ad63e694cuda3std6ranges3__45__cpo7advanceE - _ZN34_INTERNAL_f0fadf50_4_k_cu_2ad63e694cuda3std3__45__cpo6rbeginE)
_ZN34_INTERNAL_f0fadf50_4_k_cu_2ad63e694cuda3std3__45__cpo6rbeginE:
	.zero		1
	.type		_ZN34_INTERNAL_f0fadf50_4_k_cu_2ad63e694cuda3std6ranges3__45__cpo7advanceE,@object
	.size		_ZN34_INTERNAL_f0fadf50_4_k_cu_2ad63e694cuda3std6ranges3__45__cpo7advanceE,(_ZN34_INTERNAL_f0fadf50_4_k_cu_2ad63e696thrust24THRUST_300001_SM_1000_NS12placeholders3_10E - _ZN34_INTERNAL_f0fadf50_4_k_cu_2ad63e694cuda3std6ranges3__45__cpo7advanceE)
_ZN34_INTERNAL_f0fadf50_4_k_cu_2ad63e694cuda3std6ranges3__45__cpo7advanceE:
	.zero		1
	.type		_ZN34_INTERNAL_f0fadf50_4_k_cu_2ad63e696thrust24THRUST_300001_SM_1000_NS12placeholders3_10E,@object
	.size		_ZN34_INTERNAL_f0fadf50_4_k_cu_2ad63e696thrust24THRUST_300001_SM_1000_NS12placeholders3_10E,(_ZN34_INTERNAL_f0fadf50_4_k_cu_2ad63e694cuda3std3__48in_placeE - _ZN34_INTERNAL_f0fadf50_4_k_cu_2ad63e696thrust24THRUST_300001_SM_1000_NS12placeholders3_10E)
_ZN34_INTERNAL_f0fadf50_4_k_cu_2ad63e696thrust24THRUST_300001_SM_1000_NS12placeholders3_10E:
	.zero		1
	.type		_ZN34_INTERNAL_f0fadf50_4_k_cu_2ad63e694cuda3std3__48in_placeE,@object
	.size		_ZN34_INTERNAL_f0fadf50_4_k_cu_2ad63e694cuda3std3__48in_placeE,(_ZN34_INTERNAL_f0fadf50_4_k_cu_2ad63e694cuda3std6ranges3__45__cpo4sizeE - _ZN34_INTERNAL_f0fadf50_4_k_cu_2ad63e694cuda3std3__48in_placeE)
_ZN34_INTERNAL_f0fadf50_4_k_cu_2ad63e694cuda3std3__48in_placeE:
	.zero		1
	.type		_ZN34_INTERNAL_f0fadf50_4_k_cu_2ad63e694cuda3std6ranges3__45__cpo4sizeE,@object
	.size		_ZN34_INTERNAL_f0fadf50_4_k_cu_2ad63e694cuda3std6ranges3__45__cpo4sizeE,(_ZN34_INTERNAL_f0fadf50_4_k_cu_2ad63e696thrust24THRUST_300001_SM_1000_NS12placeholders2_2E - _ZN34_INTERNAL_f0fadf50_4_k_cu_2ad63e694cuda3std6ranges3__45__cpo4sizeE)
_ZN34_INTERNAL_f0fadf50_4_k_cu_2ad63e694cuda3std6ranges3__45__cpo4sizeE:
	.zero		1
	.type		_ZN34_INTERNAL_f0fadf50_4_k_cu_2ad63e696thrust24THRUST_300001_SM_1000_NS12placeholders2_2E,@object
	.size		_ZN34_INTERNAL_f0fadf50_4_k_cu_2ad63e696thrust24THRUST_300001_SM_1000_NS12placeholders2_2E,(_ZN34_INTERNAL_f0fadf50_4_k_cu_2ad63e694cuda3std3__45__cpo6cbeginE - _ZN34_INTERNAL_f0fadf50_4_k_cu_2ad63e696thrust24THRUST_300001_SM_1000_NS12placeholders2_2E)
_ZN34_INTERNAL_f0fadf50_4_k_cu_2ad63e696thrust24THRUST_300001_SM_1000_NS12placeholders2_2E:
	.zero		1
	.type		_ZN34_INTERNAL_f0fadf50_4_k_cu_2ad63e694cuda3std3__45__cpo6cbeginE,@object
	.size		_ZN34_INTERNAL_f0fadf50_4_k_cu_2ad63e694cuda3std3__45__cpo6cbeginE,(_ZN34_INTERNAL_f0fadf50_4_k_cu_2ad63e694cuda3std6ranges3__45__cpo6cbeginE - _ZN34_INTERNAL_f0fadf50_4_k_cu_2ad63e694cuda3std3__45__cpo6cbeginE)
_ZN34_INTERNAL_f0fadf50_4_k_cu_2ad63e694cuda3std3__45__cpo6cbeginE:
	.zero		1
	.type		_ZN34_INTERNAL_f0fadf50_4_k_cu_2ad63e694cuda3std6ranges3__45__cpo6cbeginE,@object
	.size		_ZN34_INTERNAL_f0fadf50_4_k_cu_2ad63e694cuda3std6ranges3__45__cpo6cbeginE,(_ZN34_INTERNAL_f0fadf50_4_k_cu_2ad63e696thrust24THRUST_300001_SM_1000_NS12placeholders2_6E - _ZN34_INTERNAL_f0fadf50_4_k_cu_2ad63e694cuda3std6ranges3__45__cpo6cbeginE)
_ZN34_INTERNAL_f0fadf50_4_k_cu_2ad63e694cuda3std6ranges3__45__cpo6cbeginE:
	.zero		1
	.type		_ZN34_INTERNAL_f0fadf50_4_k_cu_2ad63e696thrust24THRUST_300001_SM_1000_NS12placeholders2_6E,@object
	.size		_ZN34_INTERNAL_f0fadf50_4_k_cu_2ad63e696thrust24THRUST_300001_SM_1000_NS12placeholders2_6E,(_ZN34_INTERNAL_f0fadf50_4_k_cu_2ad63e694cuda3std3__45__cpo7crbeginE - _ZN34_INTERNAL_f0fadf50_4_k_cu_2ad63e696thrust24THRUST_300001_SM_1000_NS12placeholders2_6E)
_ZN34_INTERNAL_f0fadf50_4_k_cu_2ad63e696thrust24THRUST_300001_SM_1000_NS12placeholders2_6E:
	.zero		1
	.type		_ZN34_INTERNAL_f0fadf50_4_k_cu_2ad63e694cuda3std3__45__cpo7crbeginE,@object
	.size		_ZN34_INTERNAL_f0fadf50_4_k_cu_2ad63e694cuda3std3__45__cpo7crbeginE,(_ZN34_INTERNAL_f0fadf50_4_k_cu_2ad63e694cuda3std6ranges3__45__cpo4nextE - _ZN34_INTERNAL_f0fadf50_4_k_cu_2ad63e694cuda3std3__45__cpo7crbeginE)
_ZN34_INTERNAL_f0fadf50_4_k_cu_2ad63e694cuda3std3__45__cpo7crbeginE:
	.zero		1
	.type		_ZN34_INTERNAL_f0fadf50_4_k_cu_2ad63e694cuda3std6ranges3__45__cpo4nextE,@object
	.size		_ZN34_INTERNAL_f0fadf50_4_k_cu_2ad63e694cuda3std6ranges3__45__cpo4nextE,(_ZN34_INTERNAL_f0fadf50_4_k_cu_2ad63e694cuda3std6ranges3__45__cpo4swapE - _ZN34_INTERNAL_f0fadf50_4_k_cu_2ad63e694cuda3std6ranges3__45__cpo4nextE)
_ZN34_INTERNAL_f0fadf50_4_k_cu_2ad63e694cuda3std6ranges3__45__cpo4nextE:
	.zero		1
	.type		_ZN34_INTERNAL_f0fadf50_4_k_cu_2ad63e694cuda3std6ranges3__45__cpo4swapE,@object
	.size		_ZN34_INTERNAL_f0fadf50_4_k_cu_2ad63e694cuda3std6ranges3__45__cpo4swapE,(_ZN34_INTERNAL_f0fadf50_4_k_cu_2ad63e696thrust24THRUST_300001_SM_1000_NS8cuda_cub10par_nosyncE - _ZN34_INTERNAL_f0fadf50_4_k_cu_2ad63e694cuda3std6ranges3__45__cpo4swapE)
_ZN34_INTERNAL_f0fadf50_4_k_cu_2ad63e694cuda3std6ranges3__45__cpo4swapE:
	.zero		1
	.type		_ZN34_INTERNAL_f0fadf50_4_k_cu_2ad63e696thrust24THRUST_300001_SM_1000_NS8cuda_cub10par_nosyncE,@object
	.size		_ZN34_INTERNAL_f0fadf50_4_k_cu_2ad63e696thrust24THRUST_300001_SM_1000_NS8cuda_cub10par_nosyncE,(_ZN34_INTERNAL_f0fadf50_4_k_cu_2ad63e696thrust24THRUST_300001_SM_1000_NS3seqE - _ZN34_INTERNAL_f0fadf50_4_k_cu_2ad63e696thrust24THRUST_300001_SM_1000_NS8cuda_cub10par_nosyncE)
_ZN34_INTERNAL_f0fadf50_4_k_cu_2ad63e696thrust24THRUST_300001_SM_1000_NS8cuda_cub10par_nosyncE:
	.zero		1
	.type		_ZN34_INTERNAL_f0fadf50_4_k_cu_2ad63e696thrust24THRUST_300001_SM_1000_NS3seqE,@object
	.size		_ZN34_INTERNAL_f0fadf50_4_k_cu_2ad63e696thrust24THRUST_300001_SM_1000_NS3seqE,(_ZN34_INTERNAL_f0fadf50_4_k_cu_2ad63e694cuda3std3__420unreachable_sentinelE - _ZN34_INTERNAL_f0fadf50_4_k_cu_2ad63e696thrust24THRUST_300001_SM_1000_NS3seqE)
_ZN34_INTERNAL_f0fadf50_4_k_cu_2ad63e696thrust24THRUST_300001_SM_1000_NS3seqE:
	.zero		1
	.type		_ZN34_INTERNAL_f0fadf50_4_k_cu_2ad63e694cuda3std3__420unreachable_sentinelE,@object
	.size		_ZN34_INTERNAL_f0fadf50_4_k_cu_2ad63e694cuda3std3__420unreachable_sentinelE,(_ZN34_INTERNAL_f0fadf50_4_k_cu_2ad63e694cuda3std6ranges3__45__cpo5ssizeE - _ZN34_INTERNAL_f0fadf50_4_k_cu_2ad63e694cuda3std3__420unreachable_sentinelE)
_ZN34_INTERNAL_f0fadf50_4_k_cu_2ad63e694cuda3std3__420unreachable_sentinelE:
	.zero		1
	.type		_ZN34_INTERNAL_f0fadf50_4_k_cu_2ad63e694cuda3std6ranges3__45__cpo5ssizeE,@object
	.size		_ZN34_INTERNAL_f0fadf50_4_k_cu_2ad63e694cuda3std6ranges3__45__cpo5ssizeE,(_ZN34_INTERNAL_f0fadf50_4_k_cu_2ad63e696thrust24THRUST_300001_SM_1000_NS12placeholders2_3E - _ZN34_INTERNAL_f0fadf50_4_k_cu_2ad63e694cuda3std6ranges3__45__cpo5ssizeE)
_ZN34_INTERNAL_f0fadf50_4_k_cu_2ad63e694cuda3std6ranges3__45__cpo5ssizeE:
	.zero		1
	.type		_ZN34_INTERNAL_f0fadf50_4_k_cu_2ad63e696thrust24THRUST_300001_SM_1000_NS12placeholders2_3E,@object
	.size		_ZN34_INTERNAL_f0fadf50_4_k_cu_2ad63e696thrust24THRUST_300001_SM_1000_NS12placeholders2_3E,(_ZN34_INTERNAL_f0fadf50_4_k_cu_2ad63e694cuda3std3__45__cpo4cendE - _ZN34_INTERNAL_f0fadf50_4_k_cu_2ad63e696thrust24THRUST_300001_SM_1000_NS12placeholders2_3E)
_ZN34_INTERNAL_f0fadf50_4_k_cu_2ad63e696thrust24THRUST_300001_SM_1000_NS12placeholders2_3E:
	.zero		1
	.type		_ZN34_INTERNAL_f0fadf50_4_k_cu_2ad63e694cuda3std3__45__cpo4cendE,@object
	.size		_ZN34_INTERNAL_f0fadf50_4_k_cu_2ad63e694cuda3std3__45__cpo4cendE,(_ZN34_INTERNAL_f0fadf50_4_k_cu_2ad63e694cuda3std6ranges3__45__cpo4cendE - _ZN34_INTERNAL_f0fadf50_4_k_cu_2ad63e694cuda3std3__45__cpo4cendE)
_ZN34_INTERNAL_f0fadf50_4_k_cu_2ad63e694cuda3std3__45__cpo4cendE:
	.zero		1
	.type		_ZN34_INTERNAL_f0fadf50_4_k_cu_2ad63e694cuda3std6ranges3__45__cpo4cendE,@object
	.size		_ZN34_INTERNAL_f0fadf50_4_k_cu_2ad63e694cuda3std6ranges3__45__cpo4cendE,(_ZN34_INTERNAL_f0fadf50_4_k_cu_2ad63e696thrust24THRUST_300001_SM_1000_NS12placeholders2_7E - _ZN34_INTERNAL_f0fadf50_4_k_cu_2ad63e694cuda3std6ranges3__45__cpo4cendE)
_ZN34_INTERNAL_f0fadf50_4_k_cu_2ad63e694cuda3std6ranges3__45__cpo4cendE:
	.zero		1
	.type		_ZN34_INTERNAL_f0fadf50_4_k_cu_2ad63e696thrust24THRUST_300001_SM_1000_NS12placeholders2_7E,@object
	.size		_ZN34_INTERNAL_f0fadf50_4_k_cu_2ad63e696thrust24THRUST_300001_SM_1000_NS12placeholders2_7E,(_ZN34_INTERNAL_f0fadf50_4_k_cu_2ad63e694cuda3std3__45__cpo5crendE - _ZN34_INTERNAL_f0fadf50_4_k_cu_2ad63e696thrust24THRUST_300001_SM_1000_NS12placeholders2_7E)
_ZN34_INTERNAL_f0fadf50_4_k_cu_2ad63e696thrust24THRUST_300001_SM_1000_NS12placeholders2_7E:
	.zero		1
	.type		_ZN34_INTERNAL_f0fadf50_4_k_cu_2ad63e694cuda3std3__45__cpo5crendE,@object
	.size		_ZN34_INTERNAL_f0fadf50_4_k_cu_2ad63e694cuda3std3__45__cpo5crendE,(_ZN34_INTERNAL_f0fadf50_4_k_cu_2ad63e694cuda3std6ranges3__45__cpo4prevE - _ZN34_INTERNAL_f0fadf50_4_k_cu_2ad63e694cuda3std3__45__cpo5crendE)
_ZN34_INTERNAL_f0fadf50_4_k_cu_2ad63e694cuda3std3__45__cpo5crendE:
	.zero		1
	.type		_ZN34_INTERNAL_f0fadf50_4_k_cu_2ad63e694cuda3std6ranges3__45__cpo4prevE,@object
	.size		_ZN34_INTERNAL_f0fadf50_4_k_cu_2ad63e694cuda3std6ranges3__45__cpo4prevE,(_ZN34_INTERNAL_f0fadf50_4_k_cu_2ad63e694cuda3std6ranges3__45__cpo9iter_moveE - _ZN34_INTERNAL_f0fadf50_4_k_cu_2ad63e694cuda3std6ranges3__45__cpo4prevE)
_ZN34_INTERNAL_f0fadf50_4_k_cu_2ad63e694cuda3std6ranges3__45__cpo4prevE:
	.zero		1
	.type		_ZN34_INTERNAL_f0fadf50_4_k_cu_2ad63e694cuda3std6ranges3__45__cpo9iter_moveE,@object
	.size		_ZN34_INTERNAL_f0fadf50_4_k_cu_2ad63e694cuda3std6ranges3__45__cpo9iter_moveE,(_ZN34_INTERNAL_f0fadf50_4_k_cu_2ad63e696thrust24THRUST_300001_SM_1000_NS6system6detail10sequential3seqE - _ZN34_INTERNAL_f0fadf50_4_k_cu_2ad63e694cuda3std6ranges3__45__cpo9iter_moveE)
_ZN34_INTERNAL_f0fadf50_4_k_cu_2ad63e694cuda3std6ranges3__45__cpo9iter_moveE:
	.zero		1
	.type		_ZN34_INTERNAL_f0fadf50_4_k_cu_2ad63e696thrust24THRUST_300001_SM_1000_NS6system6detail10sequential3seqE,@object
	.size		_ZN34_INTERNAL_f0fadf50_4_k_cu_2ad63e696thrust24THRUST_300001_SM_1000_NS6system6detail10sequential3seqE,(_ZN34_INTERNAL_f0fadf50_4_k_cu_2ad63e696thrust24THRUST_300001_SM_1000_NS12placeholders2_9E - _ZN34_INTERNAL_f0fadf50_4_k_cu_2ad63e696thrust24THRUST_300001_SM_1000_NS6system6detail10sequential3seqE)
_ZN34_INTERNAL_f0fadf50_4_k_cu_2ad63e696thrust24THRUST_300001_SM_1000_NS6system6detail10sequential3seqE:
	.zero		1
	.type		_ZN34_INTERNAL_f0fadf50_4_k_cu_2ad63e696thrust24THRUST_300001_SM_1000_NS12placeholders2_9E,@object
	.size		_ZN34_INTERNAL_f0fadf50_4_k_cu_2ad63e696thrust24THRUST_300001_SM_1000_NS12placeholders2_9E,(_ZN34_INTERNAL_f0fadf50_4_k_cu_2ad63e694cuda3std3__419piecewise_constructE - _ZN34_INTERNAL_f0fadf50_4_k_cu_2ad63e696thrust24THRUST_300001_SM_1000_NS12placeholders2_9E)
_ZN34_INTERNAL_f0fadf50_4_k_cu_2ad63e696thrust24THRUST_300001_SM_1000_NS12placeholders2_9E:
	.zero		1
	.type		_ZN34_INTERNAL_f0fadf50_4_k_cu_2ad63e694cuda3std3__419piecewise_constructE,@object
	.size		_ZN34_INTERNAL_f0fadf50_4_k_cu_2ad63e694cuda3std3__419piecewise_constructE,(_ZN34_INTERNAL_f0fadf50_4_k_cu_2ad63e694cuda3std6ranges3__45__cpo5cdataE - _ZN34_INTERNAL_f0fadf50_4_k_cu_2ad63e694cuda3std3__419piecewise_constructE)
_ZN34_INTERNAL_f0fadf50_4_k_cu_2ad63e694cuda3std3__419piecewise_constructE:
	.zero		1
	.type		_ZN34_INTERNAL_f0fadf50_4_k_cu_2ad63e694cuda3std6ranges3__45__cpo5cdataE,@object
	.size		_ZN34_INTERNAL_f0fadf50_4_k_cu_2ad63e694cuda3std6ranges3__45__cpo5cdataE,(_ZN34_INTERNAL_f0fadf50_4_k_cu_2ad63e696thrust24THRUST_300001_SM_1000_NS12placeholders2_1E - _ZN34_INTERNAL_f0fadf50_4_k_cu_2ad63e694cuda3std6ranges3__45__cpo5cdataE)
_ZN34_INTERNAL_f0fadf50_4_k_cu_2ad63e694cuda3std6ranges3__45__cpo5cdataE:
	.zero		1
	.type		_ZN34_INTERNAL_f0fadf50_4_k_cu_2ad63e696thrust24THRUST_300001_SM_1000_NS12placeholders2_1E,@object
	.size		_ZN34_INTERNAL_f0fadf50_4_k_cu_2ad63e696thrust24THRUST_300001_SM_1000_NS12placeholders2_1E,(_ZN34_INTERNAL_f0fadf50_4_k_cu_2ad63e694cuda3std3__45__cpo3endE - _ZN34_INTERNAL_f0fadf50_4_k_cu_2ad63e696thrust24THRUST_300001_SM_1000_NS12placeholders2_1E)
_ZN34_INTERNAL_f0fadf50_4_k_cu_2ad63e696thrust24THRUST_300001_SM_1000_NS12placeholders2_1E:
	.zero		1
	.type		_ZN34_INTERNAL_f0fadf50_4_k_cu_2ad63e694cuda3std3__45__cpo3endE,@object
	.size		_ZN34_INTERNAL_f0fadf50_4_k_cu_2ad63e694cuda3std3__45__cpo3endE,(_ZN34_INTERNAL_f0fadf50_4_k_cu_2ad63e694cuda3std6ranges3__45__cpo3endE - _ZN34_INTERNAL_f0fadf50_4_k_cu_2ad63e694cuda3std3__45__cpo3endE)
_ZN34_INTERNAL_f0fadf50_4_k_cu_2ad63e694cuda3std3__45__cpo3endE:
	.zero		1
	.type		_ZN34_INTERNAL_f0fadf50_4_k_cu_2ad63e694cuda3std6ranges3__45__cpo3endE,@object
	.size		_ZN34_INTERNAL_f0fadf50_4_k_cu_2ad63e694cuda3std6ranges3__45__cpo3endE,(_ZN34_INTERNAL_f0fadf50_4_k_cu_2ad63e696thrust24THRUST_300001_SM_1000_NS12placeholders2_5E - _ZN34_INTERNAL_f0fadf50_4_k_cu_2ad63e694cuda3std6ranges3__45__cpo3endE)
_ZN34_INTERNAL_f0fadf50_4_k_cu_2ad63e694cuda3std6ranges3__45__cpo3endE:
	.zero		1
	.type		_ZN34_INTERNAL_f0fadf50_4_k_cu_2ad63e696thrust24THRUST_300001_SM_1000_NS12placeholders2_5E,@object
	.size		_ZN34_INTERNAL_f0fadf50_4_k_cu_2ad63e696thrust24THRUST_300001_SM_1000_NS12placeholders2_5E,(_ZN34_INTERNAL_f0fadf50_4_k_cu_2ad63e694cuda3std3__45__cpo4rendE - _ZN34_INTERNAL_f0fadf50_4_k_cu_2ad63e696thrust24THRUST_300001_SM_1000_NS12placeholders2_5E)
_ZN34_INTERNAL_f0fadf50_4_k_cu_2ad63e696thrust24THRUST_300001_SM_1000_NS12placeholders2_5E:
	.zero		1
	.type		_ZN34_INTERNAL_f0fadf50_4_k_cu_2ad63e694cuda3std3__45__cpo4rendE,@object
	.size		_ZN34_INTERNAL_f0fadf50_4_k_cu_2ad63e694cuda3std3__45__cpo4rendE,(_ZN34_INTERNAL_f0fadf50_4_k_cu_2ad63e694cuda3std6ranges3__45__cpo9iter_swapE - _ZN34_INTERNAL_f0fadf50_4_k_cu_2ad63e694cuda3std3__45__cpo4rendE)
_ZN34_INTERNAL_f0fadf50_4_k_cu_2ad63e694cuda3std3__45__cpo4rendE:
	.zero		1
	.type		_ZN34_INTERNAL_f0fadf50_4_k_cu_2ad63e694cuda3std6ranges3__45__cpo9iter_swapE,@object
	.size		_ZN34_INTERNAL_f0fadf50_4_k_cu_2ad63e694cuda3std6ranges3__45__cpo9iter_swapE,(_ZN34_INTERNAL_f0fadf50_4_k_cu_2ad63e694cuda3std3__48unexpectE - _ZN34_INTERNAL_f0fadf50_4_k_cu_2ad63e694cuda3std6ranges3__45__cpo9iter_swapE)
_ZN34_INTERNAL_f0fadf50_4_k_cu_2ad63e694cuda3std6ranges3__45__cpo9iter_swapE:
	.zero		1
	.type		_ZN34_INTERNAL_f0fadf50_4_k_cu_2ad63e694cuda3std3__48unexpectE,@object
	.size		_ZN34_INTERNAL_f0fadf50_4_k_cu_2ad63e694cuda3std3__48unexpectE,(_ZN34_INTERNAL_f0fadf50_4_k_cu_2ad63e696thrust24THRUST_300001_SM_1000_NS8cuda_cub3parE - _ZN34_INTERNAL_f0fadf50_4_k_cu_2ad63e694cuda3std3__48unexpectE)
_ZN34_INTERNAL_f0fadf50_4_k_cu_2ad63e694cuda3std3__48unexpectE:
	.zero		1
	.type		_ZN34_INTERNAL_f0fadf50_4_k_cu_2ad63e696thrust24THRUST_300001_SM_1000_NS8cuda_cub3parE,@object
	.size		_ZN34_INTERNAL_f0fadf50_4_k_cu_2ad63e696thrust24THRUST_300001_SM_1000_NS8cuda_cub3parE,(.L_29 - _ZN34_INTERNAL_f0fadf50_4_k_cu_2ad63e696thrust24THRUST_300001_SM_1000_NS8cuda_cub3parE)
_ZN34_INTERNAL_f0fadf50_4_k_cu_2ad63e696thrust24THRUST_300001_SM_1000_NS8cuda_cub3parE:
	.zero		1
.L_29:


//--------------------- .nv.shared._Z22kernelBitonicMergeStepPiibb --------------------------
	.section	.nv.shared._Z22kernelBitonicMergeStepPiibb,"aw",@nobits
	.sectionflags	@""
	.align	4
.nv.shared._Z22kernelBitonicMergeStepPiibb:
	.zero		1088


//--------------------- .nv.shared._Z15bitonicSortStepPiiii --------------------------
	.section	.nv.shared._Z15bitonicSortStepPiiii,"aw",@nobits
	.sectionflags	@""
	.align	4
.nv.shared._Z15bitonicSortStepPiiii:
	.zero		1088


//--------------------- .nv.constant0._ZN3cub18CUB_300001_SM_10006detail11EmptyKernelIvEEvv --------------------------
	.section	.nv.constant0._ZN3cub18CUB_300001_SM_10006detail11EmptyKernelIvEEvv,"a",@progbits
	.sectionflags	@""
	.align	4
.nv.constant0._ZN3cub18CUB_300001_SM_10006detail11EmptyKernelIvEEvv:
	.zero		896


//--------------------- .nv.constant0._Z22kernelBitonicMergeStepPiibb --------------------------
	.section	.nv.constant0._Z22kernelBitonicMergeStepPiibb,"a",@progbits
	.sectionflags	@""
	.align	4
.nv.constant0._Z22kernelBitonicMergeStepPiibb:
	.zero		910


//--------------------- .nv.constant0._Z15bitonicSortStepPiiii --------------------------
	.section	.nv.constant0._Z15bitonicSortStepPiiii,"a",@progbits
	.sectionflags	@""
	.align	4
.nv.constant0._Z15bitonicSortStepPiiii:
	.zero		916


//--------------------- SYMBOLS --------------------------

	.type		.nv.reservedSmem.offset0,@object
	.size		.nv.reservedSmem.offset0,0x4
	.type		.nv.reservedSmem.cap,@object
	.size		.nv.reservedSmem.cap,0x4
